	.target	sm_80

	.elftype	@"ET_EXEC"


//--------------------- .note.nv.tkinfo           --------------------------
	.section	.note.nv.tkinfo,"",@"SHT_NOTE"
	.sectionflags	@"SHF_NOTE_NV_TKINFO"
	.tkinfo
        /*0018*/ 	.word	0x00000002
        /*0030*/ 	.string	""
        /*0030*/ 	.string	"ptxas"
        /*0030*/ 	.string	"Cuda compilation tools, release 13.0, V13.0.88"
        /*0030*/ 	.string	"Build cuda_13.0.r13.0/compiler.36424714_0"
        /*0030*/ 	.string	"-v  -suppress-debug-info  -lineinfo  -arch sm_80 "



//--------------------- .note.nv.cuinfo           --------------------------
	.section	.note.nv.cuinfo,"",@"SHT_NOTE"
	.sectionflags	@"SHF_NOTE_NV_CUINFO"
        /*0018*/ 	.short	0x0002
        /*001a*/ 	.short	0x0050
        /*001c*/ 	.short	0x0082
	.zero		2


//--------------------- .nv.info                  --------------------------
	.section	.nv.info,"",@"SHT_CUDA_INFO"
	.align	4


	//----- nvinfo : EIATTR_REGCOUNT
	.align		4
        /*0000*/ 	.byte	0x04, 0x2f
        /*0002*/ 	.short	(.L_1 - .L_0)
	.align		4
.L_0:
        /*0004*/ 	.word	index@(matmul_kernel)
        /*0008*/ 	.word	0x000000d0


	//----- nvinfo : EIATTR_FRAME_SIZE
	.align		4
.L_1:
        /*000c*/ 	.byte	0x04, 0x11
        /*000e*/ 	.short	(.L_3 - .L_2)
	.align		4
.L_2:
        /*0010*/ 	.word	index@(matmul_kernel)
        /*0014*/ 	.word	0x00000000


	//----- nvinfo : EIATTR_MIN_STACK_SIZE
	.align		4
.L_3:
        /*0018*/ 	.byte	0x04, 0x12
        /*001a*/ 	.short	(.L_5 - .L_4)
	.align		4
.L_4:
        /*001c*/ 	.word	index@(matmul_kernel)
        /*0020*/ 	.word	0x00000000
.L_5:


//--------------------- .nv.info.matmul_kernel    --------------------------
	.section	.nv.info.matmul_kernel,"",@"SHT_CUDA_INFO"
	.sectionflags	@""
	.align	4


	//----- nvinfo : EIATTR_CUDA_API_VERSION
	.align		4
        /*0000*/ 	.byte	0x04, 0x37
        /*0002*/ 	.short	(.L_7 - .L_6)
.L_6:
        /*0004*/ 	.word	0x00000082


	//----- nvinfo : EIATTR_SW2861232_WAR
	.align		4
.L_7:
        /*0008*/ 	.byte	0x01, 0x35
	.zero		2


	//----- nvinfo : EIATTR_PARAM_CBANK
	.align		4
        /*000c*/ 	.byte	0x04, 0x0a
        /*000e*/ 	.short	(.L_9 - .L_8)
	.align		4
.L_8:
        /*0010*/ 	.word	index@(.nv.constant0.matmul_kernel)
        /*0014*/ 	.short	0x0160
        /*0016*/ 	.short	0x0050


	//----- nvinfo : EIATTR_CBANK_PARAM_SIZE
	.align		4
.L_9:
        /*0018*/ 	.byte	0x03, 0x19
        /*001a*/ 	.short	0x0050


	//----- nvinfo : EIATTR_KPARAM_INFO
	.align		4
        /*001c*/ 	.byte	0x04, 0x17
        /*001e*/ 	.short	(.L_11 - .L_10)
.L_10:
        /*0020*/ 	.word	0x00000000
        /*0024*/ 	.short	0x000d
        /*0026*/ 	.short	0x0048
        /*0028*/ 	.byte	0x00, 0xf4, 0x21, 0x00


	//----- nvinfo : EIATTR_KPARAM_INFO
	.align		4
.L_11:
        /*002c*/ 	.byte	0x04, 0x17
        /*002e*/ 	.short	(.L_13 - .L_12)
.L_12:
        /*0030*/ 	.word	0x00000000
        /*0034*/ 	.short	0x000c
        /*0036*/ 	.short	0x0040
        /*0038*/ 	.byte	0x00, 0xf4, 0x21, 0x00


	//----- nvinfo : EIATTR_KPARAM_INFO
	.align		4
.L_13:
        /*003c*/ 	.byte	0x04, 0x17
        /*003e*/ 	.short	(.L_15 - .L_14)
.L_14:
        /*0040*/ 	.word	0x00000000
        /*0044*/ 	.short	0x000b
        /*0046*/ 	.short	0x0038
        /*0048*/ 	.byte	0x00, 0xf0, 0x11, 0x00


	//----- nvinfo : EIATTR_KPARAM_INFO
	.align		4
.L_15:
        /*004c*/ 	.byte	0x04, 0x17
        /*004e*/ 	.short	(.L_17 - .L_16)
.L_16:
        /*0050*/ 	.word	0x00000000
        /*0054*/ 	.short	0x000a
        /*0056*/ 	.short	0x0034
        /*0058*/ 	.byte	0x00, 0xf0, 0x11, 0x00


	//----- nvinfo : EIATTR_KPARAM_INFO
	.align		4
.L_17:
        /*005c*/ 	.byte	0x04, 0x17
        /*005e*/ 	.short	(.L_19 - .L_18)
.L_18:
        /*0060*/ 	.word	0x00000000
        /*0064*/ 	.short	0x0009
        /*0066*/ 	.short	0x0030
        /*0068*/ 	.byte	0x00, 0xf0, 0x11, 0x00


	//----- nvinfo : EIATTR_KPARAM_INFO
	.align		4
.L_19:
        /*006c*/ 	.byte	0x04, 0x17
        /*006e*/ 	.short	(.L_21 - .L_20)
.L_20:
        /*0070*/ 	.word	0x00000000
        /*0074*/ 	.short	0x0008
        /*0076*/ 	.short	0x002c
        /*0078*/ 	.byte	0x00, 0xf0, 0x11, 0x00


	//----- nvinfo : EIATTR_KPARAM_INFO
	.align		4
.L_21:
        /*007c*/ 	.byte	0x04, 0x17
        /*007e*/ 	.short	(.L_23 - .L_22)
.L_22:
        /*0080*/ 	.word	0x00000000
        /*0084*/ 	.short	0x0007
        /*0086*/ 	.short	0x0028
        /*0088*/ 	.byte	0x00, 0xf0, 0x11, 0x00


	//----- nvinfo : EIATTR_KPARAM_INFO
	.align		4
.L_23:
        /*008c*/ 	.byte	0x04, 0x17
        /*008e*/ 	.short	(.L_25 - .L_24)
.L_24:
        /*0090*/ 	.word	0x00000000
        /*0094*/ 	.short	0x0006
        /*0096*/ 	.short	0x0024
        /*0098*/ 	.byte	0x00, 0xf0, 0x11, 0x00


	//----- nvinfo : EIATTR_KPARAM_INFO
	.align		4
.L_25:
        /*009c*/ 	.byte	0x04, 0x17
        /*009e*/ 	.short	(.L_27 - .L_26)
.L_26:
        /*00a0*/ 	.word	0x00000000
        /*00a4*/ 	.short	0x0005
        /*00a6*/ 	.short	0x0020
        /*00a8*/ 	.byte	0x00, 0xf0, 0x11, 0x00


	//----- nvinfo : EIATTR_KPARAM_INFO
	.align		4
.L_27:
        /*00ac*/ 	.byte	0x04, 0x17
        /*00ae*/ 	.short	(.L_29 - .L_28)
.L_28:
        /*00b0*/ 	.word	0x00000000
        /*00b4*/ 	.short	0x0004
        /*00b6*/ 	.short	0x001c
        /*00b8*/ 	.byte	0x00, 0xf0, 0x11, 0x00


	//----- nvinfo : EIATTR_KPARAM_INFO
	.align		4
.L_29:
        /*00bc*/ 	.byte	0x04, 0x17
        /*00be*/ 	.short	(.L_31 - .L_30)
.L_30:
        /*00c0*/ 	.word	0x00000000
        /*00c4*/ 	.short	0x0003
        /*00c6*/ 	.short	0x0018
        /*00c8*/ 	.byte	0x00, 0xf0, 0x11, 0x00


	//----- nvinfo : EIATTR_KPARAM_INFO
	.align		4
.L_31:
        /*00cc*/ 	.byte	0x04, 0x17
        /*00ce*/ 	.short	(.L_33 - .L_32)
.L_32:
        /*00d0*/ 	.word	0x00000000
        /*00d4*/ 	.short	0x0002
        /*00d6*/ 	.short	0x0010
        /*00d8*/ 	.byte	0x00, 0xf4, 0x21, 0x00


	//----- nvinfo : EIATTR_KPARAM_INFO
	.align		4
.L_33:
        /*00dc*/ 	.byte	0x04, 0x17
        /*00de*/ 	.short	(.L_35 - .L_34)
.L_34:
        /*00e0*/ 	.word	0x00000000
        /*00e4*/ 	.short	0x0001
        /*00e6*/ 	.short	0x0008
        /*00e8*/ 	.byte	0x00, 0xf4, 0x21, 0x00


	//----- nvinfo : EIATTR_KPARAM_INFO
	.align		4
.L_35:
        /*00ec*/ 	.byte	0x04, 0x17
        /*00ee*/ 	.short	(.L_37 - .L_36)
.L_36:
        /*00f0*/ 	.word	0x00000000
        /*00f4*/ 	.short	0x0000
        /*00f6*/ 	.short	0x0000
        /*00f8*/ 	.byte	0x00, 0xf4, 0x21, 0x00


	//----- nvinfo : EIATTR_MAXREG_COUNT
	.align		4
.L_37:
        /*00fc*/ 	.byte	0x03, 0x1b
        /*00fe*/ 	.short	0x00ff


	//----- nvinfo : EIATTR_NUM_BARRIERS
	.align		4
        /*0100*/ 	.byte	0x02, 0x4c
        /*0102*/ 	.byte	0x01
	.zero		1


	//----- nvinfo : EIATTR_MERCURY_ISA_VERSION
	.align		4
        /*0104*/ 	.byte	0x03, 0x5f
        /*0106*/ 	.short	0x0000


	//----- nvinfo : EIATTR_EXIT_INSTR_OFFSETS
	.align		4
        /*0108*/ 	.byte	0x04, 0x1c
        /*010a*/ 	.short	(.L_39 - .L_38)


	//   ....[0]....
.L_38:
        /*010c*/ 	.word	0x00004ac0


	//   ....[1]....
        /*0110*/ 	.word	0x00004af0


	//----- nvinfo : EIATTR_REQNTID
	.align		4
.L_39:
        /*0114*/ 	.byte	0x04, 0x10
        /*0116*/ 	.short	(.L_41 - .L_40)
.L_40:
        /*0118*/ 	.word	0x00000100
        /*011c*/ 	.word	0x00000001
        /*0120*/ 	.word	0x00000001
.L_41:


//--------------------- .nv.callgraph             --------------------------
	.section	.nv.callgraph,"",@"SHT_CUDA_CALLGRAPH"
	.align	4
	.sectionentsize	8
	.align		4
        /*0000*/ 	.word	0x00000000
	.align		4
        /*0004*/ 	.word	0xffffffff
	.align		4
        /*0008*/ 	.word	0x00000000
	.align		4
        /*000c*/ 	.word	0xfffffffe
	.align		4
        /*0010*/ 	.word	0x00000000
	.align		4
        /*0014*/ 	.word	0xfffffffd
	.align		4
        /*0018*/ 	.word	0x00000000
	.align		4
        /*001c*/ 	.word	0xfffffffc


//--------------------- .nv.rel.action            --------------------------
	.section	.nv.rel.action,"",@"SHT_CUDA_RELOCINFO"
	.align	8
	.sectionentsize	8
        /*0000*/ 	.byte	0x73, 0x00, 0x00, 0x00, 0x00, 0x00, 0x00, 0x00, 0x00, 0x00, 0x00, 0x11, 0x25, 0x00, 0x05, 0x36


//--------------------- .nv.constant0.matmul_kernel --------------------------
	.section	.nv.constant0.matmul_kernel,"a",@progbits
	.sectionflags	@""
	.align	4
.nv.constant0.matmul_kernel:
	.zero		432


//--------------------- .text.matmul_kernel       --------------------------
	.section	.text.matmul_kernel,"ax",@progbits
	.sectioninfo	@"SHI_REGISTERS=208"
	.align	128
        .global         matmul_kernel
        .type           matmul_kernel,@function
        .size           matmul_kernel,(.L_x_4 - matmul_kernel)
        .other          matmul_kernel,@"STO_CUDA_ENTRY STV_DEFAULT"
matmul_kernel:
.text.matmul_kernel:
[----:B------:R-:W-:Y:S02]  /*0000*/  IMAD.MOV.U32 R1, RZ, RZ, c[0x0][0x28] ;  /* 0x00000a00ff017624 */ /* 0x000fe400078e00ff */
[----:B------:R-:W-:Y:S01]  /*0010*/  IMAD.MOV.U32 R6, RZ, RZ, 0x7f ;  /* 0x0000007fff067424 */ /* 0x000fe200078e00ff */
[----:B------:R-:W0:Y:S01]  /*0020*/  S2R R5, SR_CTAID.X ;  /* 0x0000000000057919 */ /* 0x000e220000002500 */
[----:B------:R-:W-:Y:S01]  /*0030*/  IMAD.MOV.U32 R179, RZ, RZ, c[0x0][0x180] ;  /* 0x00006000ffb37624 */ /* 0x000fe200078e00ff */
[----:B------:R-:W-:Y:S02]  /*0040*/  ULDC UR4, c[0x0][0x180] ;  /* 0x0000600000047ab9 */ /* 0x000fe40000000800 */
[----:B------:R-:W-:Y:S01]  /*0050*/  IADD3 R0, R6, c[0x0][0x17c], RZ ;  /* 0x00005f0006007a10 */ /* 0x000fe20007ffe0ff */
[----:B------:R-:W-:Y:S01]  /*0060*/  ULDC.64 UR6, c[0x0][0x118] ;  /* 0x0000460000067ab9 */ /* 0x000fe20000000a00 */
[----:B------:R-:W-:Y:S02]  /*0070*/  IADD3 R179, R179, 0x1f, RZ ;  /* 0x0000001fb3b37810 */ /* 0x000fe40007ffe0ff */
[----:B------:R-:W-:-:S04]  /*0080*/  SHF.R.S32.HI R3, RZ, 0x1f, R0 ;  /* 0x0000001fff037819 */ /* 0x000fc80000011400 */
[----:B------:R-:W-:-:S04]  /*0090*/  LEA.HI R3, R3, R0, RZ, 0x7 ;  /* 0x0000000003037211 */ /* 0x000fc800078f38ff */
[----:B------:R-:W-:-:S05]  /*00a0*/  SHF.R.S32.HI R3, RZ, 0x7, R3 ;  /* 0x00000007ff037819 */ /* 0x000fca0000011403 */
[----:B------:R-:W-:Y:S01]  /*00b0*/  IMAD.SHL.U32 R4, R3, 0x8, RZ ;  /* 0x0000000803047824 */ /* 0x000fe200078e00ff */
[----:B0-----:R-:W-:-:S04]  /*00c0*/  IABS R10, R5 ;  /* 0x00000005000a7213 */ /* 0x001fc80000000000 */
[-C--:B------:R-:W-:Y:S02]  /*00d0*/  IABS R7, R4.reuse ;  /* 0x0000000400077213 */ /* 0x080fe40000000000 */
[----:B------:R-:W-:Y:S02]  /*00e0*/  IABS R11, R4 ;  /* 0x00000004000b7213 */ /* 0x000fe40000000000 */
[----:B------:R-:W0:Y:S08]  /*00f0*/  I2F.RP R0, R7 ;  /* 0x0000000700007306 */ /* 0x000e300000209400 */
[----:B0-----:R-:W0:Y:S02]  /*0100*/  MUFU.RCP R0, R0 ;  /* 0x0000000000007308 */ /* 0x001e240000001000 */
[----:B0-----:R-:W-:Y:S01]  /*0110*/  IADD3 R2, R0, 0xffffffe, RZ ;  /* 0x0ffffffe00027810 */ /* 0x001fe20007ffe0ff */
[----:B------:R-:W-:-:S05]  /*0120*/  IMAD.MOV R0, RZ, RZ, -R11 ;  /* 0x000000ffff007224 */ /* 0x000fca00078e0a0b */
[----:B------:R0:W1:Y:S02]  /*0130*/  F2I.FTZ.U32.TRUNC.NTZ R3, R2 ;  /* 0x0000000200037305 */ /* 0x000064000021f000 */
[----:B0-----:R-:W-:Y:S02]  /*0140*/  IMAD.MOV.U32 R2, RZ, RZ, RZ ;  /* 0x000000ffff027224 */ /* 0x001fe400078e00ff */
[----:B-1----:R-:W-:-:S04]  /*0150*/  IMAD.MOV R8, RZ, RZ, -R3 ;  /* 0x000000ffff087224 */ /* 0x002fc800078e0a03 */
[----:B------:R-:W-:Y:S02]  /*0160*/  IMAD R9, R8, R7, RZ ;  /* 0x0000000708097224 */ /* 0x000fe400078e02ff */
[----:B------:R-:W-:Y:S02]  /*0170*/  IMAD.MOV.U32 R8, RZ, RZ, R10 ;  /* 0x000000ffff087224 */ /* 0x000fe400078e000a */
[----:B------:R-:W-:-:S06]  /*0180*/  IMAD.HI.U32 R3, R3, R9, R2 ;  /* 0x0000000903037227 */ /* 0x000fcc00078e0002 */
[----:B------:R-:W-:-:S04]  /*0190*/  IMAD.HI.U32 R3, R3, R8, RZ ;  /* 0x0000000803037227 */ /* 0x000fc800078e00ff */
[----:B------:R-:W-:-:S05]  /*01a0*/  IMAD R0, R3, R0, R8 ;  /* 0x0000000003007224 */ /* 0x000fca00078e0208 */
[----:B------:R-:W-:-:S13]  /*01b0*/  ISETP.GT.U32.AND P1, PT, R7, R0, PT ;  /* 0x000000000700720c */ /* 0x000fda0003f24070 */
[----:B------:R-:W-:Y:S01]  /*01c0*/  @!P1 IMAD.IADD R0, R0, 0x1, -R7 ;  /* 0x0000000100009824 */ /* 0x000fe200078e0a07 */
[----:B------:R-:W-:Y:S02]  /*01d0*/  @!P1 IADD3 R3, R3, 0x1, RZ ;  /* 0x0000000103039810 */ /* 0x000fe40007ffe0ff */
[----:B------:R-:W-:Y:S02]  /*01e0*/  ISETP.NE.AND P1, PT, R4, RZ, PT ;  /* 0x000000ff0400720c */ /* 0x000fe40003f25270 */
[----:B------:R-:W-:Y:S02]  /*01f0*/  ISETP.GE.U32.AND P0, PT, R0, R7, PT ;  /* 0x000000070000720c */ /* 0x000fe40003f06070 */
[----:B------:R-:W-:-:S04]  /*0200*/  LOP3.LUT R0, R5, R4, RZ, 0x3c, !PT ;  /* 0x0000000405007212 */ /* 0x000fc800078e3cff */
[----:B------:R-:W-:Y:S02]  /*0210*/  ISETP.GE.AND P2, PT, R0, RZ, PT ;  /* 0x000000ff0000720c */ /* 0x000fe40003f46270 */
[----:B------:R-:W-:-:S05]  /*0220*/  IADD3 R0, R6, c[0x0][0x178], RZ ;  /* 0x00005e0006007a10 */ /* 0x000fca0007ffe0ff */
[----:B------:R-:W-:-:S05]  /*0230*/  @P0 IADD3 R3, R3, 0x1, RZ ;  /* 0x0000000103030810 */ /* 0x000fca0007ffe0ff */
[----:B------:R-:W-:Y:S01]  /*0240*/  IMAD.MOV.U32 R2, RZ, RZ, R3 ;  /* 0x000000ffff027224 */ /* 0x000fe200078e0003 */
[----:B------:R-:W-:-:S03]  /*0250*/  SHF.R.S32.HI R3, RZ, 0x1f, R0 ;  /* 0x0000001fff037819 */ /* 0x000fc60000011400 */
[----:B------:R-:W-:Y:S01]  /*0260*/  @!P2 IMAD.MOV R2, RZ, RZ, -R2 ;  /* 0x000000ffff02a224 */ /* 0x000fe200078e0a02 */
[----:B------:R-:W-:Y:S02]  /*0270*/  @!P1 LOP3.LUT R2, RZ, R4, RZ, 0x33, !PT ;  /* 0x00000004ff029212 */ /* 0x000fe400078e33ff */
[----:B------:R-:W-:-:S03]  /*0280*/  LEA.HI R3, R3, R0, RZ, 0x7 ;  /* 0x0000000003037211 */ /* 0x000fc600078f38ff */
[----:B------:R-:W-:Y:S02]  /*0290*/  IMAD.SHL.U32 R18, R2, 0x8, RZ ;  /* 0x0000000802127824 */ /* 0x000fe400078e00ff */
[----:B------:R-:W-:-:S03]  /*02a0*/  IMAD.MOV R2, RZ, RZ, -R2 ;  /* 0x000000ffff027224 */ /* 0x000fc600078e0a02 */
[----:B------:R-:W-:Y:S01]  /*02b0*/  LEA.HI.SX32 R3, R3, -R18, 0x19 ;  /* 0x8000001203037211 */ /* 0x000fe200078fcaff */
[----:B------:R-:W-:-:S03]  /*02c0*/  IMAD R4, R4, R2, R5 ;  /* 0x0000000204047224 */ /* 0x000fc600078e0205 */
[----:B------:R-:W-:Y:S02]  /*02d0*/  IMNMX R11, R3, 0x8, PT ;  /* 0x00000008030b7817 */ /* 0x000fe40003800200 */
[----:B------:R-:W-:Y:S02]  /*02e0*/  IABS R9, R4 ;  /* 0x0000000400097213 */ /* 0x000fe40000000000 */
[----:B------:R-:W-:-:S04]  /*02f0*/  IABS R7, R11 ;  /* 0x0000000b00077213 */ /* 0x000fc80000000000 */
[----:B------:R-:W0:Y:S08]  /*0300*/  I2F.RP R0, R7 ;  /* 0x0000000700007306 */ /* 0x000e300000209400 */
[----:B0-----:R-:W0:Y:S02]  /*0310*/  MUFU.RCP R0, R0 ;  /* 0x0000000000007308 */ /* 0x001e240000001000 */
[----:B0-----:R-:W-:-:S06]  /*0320*/  IADD3 R3, R0, 0xffffffe, RZ ;  /* 0x0ffffffe00037810 */ /* 0x001fcc0007ffe0ff */
[----:B------:R-:W0:Y:S02]  /*0330*/  F2I.FTZ.U32.TRUNC.NTZ R3, R3 ;  /* 0x0000000300037305 */ /* 0x000e24000021f000 */
[----:B0-----:R-:W-:-:S04]  /*0340*/  IMAD.MOV R6, RZ, RZ, -R3 ;  /* 0x000000ffff067224 */ /* 0x001fc800078e0a03 */
[----:B------:R-:W-:Y:S01]  /*0350*/  IMAD.MOV.U32 R2, RZ, RZ, R6 ;  /* 0x000000ffff027224 */ /* 0x000fe200078e0006 */
[----:B------:R-:W-:-:S03]  /*0360*/  IABS R6, R11 ;  /* 0x0000000b00067213 */ /* 0x000fc60000000000 */
[----:B------:R-:W-:Y:S02]  /*0370*/  IMAD R5, R2, R7, RZ ;  /* 0x0000000702057224 */ /* 0x000fe400078e02ff */
[----:B------:R-:W-:Y:S02]  /*0380*/  IMAD.MOV.U32 R2, RZ, RZ, RZ ;  /* 0x000000ffff027224 */ /* 0x000fe400078e00ff */
[----:B------:R-:W-:Y:S02]  /*0390*/  IMAD.MOV R0, RZ, RZ, -R6 ;  /* 0x000000ffff007224 */ /* 0x000fe400078e0a06 */
        /* <DEDUP_REMOVED lines=10> */
[----:B------:R-:W0:Y:S05]  /*0440*/  S2R R0, SR_TID.X ;  /* 0x0000000000007919 */ /* 0x000e2a0000002100 */
[----:B------:R-:W-:Y:S02]  /*0450*/  @P0 IADD3 R2, R2, 0x1, RZ ;  /* 0x0000000102020810 */ /* 0x000fe40007ffe0ff */
[----:B------:R-:W-:-:S03]  /*0460*/  ISETP.GT.AND P0, PT, R179, 0x1f, PT ;  /* 0x0000001fb300780c */ /* 0x000fc60003f04270 */
[----:B------:R-:W-:-:S04]  /*0470*/  IMAD.MOV.U32 R19, RZ, RZ, R2 ;  /* 0x000000ffff137224 */ /* 0x000fc800078e0002 */
[----:B------:R-:W-:Y:S01]  /*0480*/  @!P2 IMAD.MOV R19, RZ, RZ, -R19 ;  /* 0x000000ffff13a224 */ /* 0x000fe200078e0a13 */
[----:B------:R-:W-:-:S05]  /*0490*/  @!P1 LOP3.LUT R19, RZ, R11, RZ, 0x33, !PT ;  /* 0x0000000bff139212 */ /* 0x000fca00078e33ff */
[----:B------:R-:W-:Y:S02]  /*04a0*/  IMAD.MOV R2, RZ, RZ, -R19 ;  /* 0x000000ffff027224 */ /* 0x000fe400078e0a13 */
[----:B------:R-:W-:Y:S02]  /*04b0*/  IMAD.SHL.U32 R19, R19, 0x80, RZ ;  /* 0x0000008013137824 */ /* 0x000fe400078e00ff */
[----:B------:R-:W-:Y:S01]  /*04c0*/  IMAD R2, R11, R2, R4 ;  /* 0x000000020b027224 */ /* 0x000fe200078e0204 */
[----:B0-----:R-:W-:Y:S02]  /*04d0*/  SHF.R.U32.HI R3, RZ, 0x7, R0 ;  /* 0x00000007ff037819 */ /* 0x001fe40000011600 */
[----:B------:R-:W-:Y:S01]  /*04e0*/  LOP3.LUT R23, R0, 0x7f, RZ, 0xc0, !PT ;  /* 0x0000007f00177812 */ /* 0x000fe200078ec0ff */
[----:B------:R-:W-:Y:S01]  /*04f0*/  IMAD.IADD R18, R18, 0x1, R2 ;  /* 0x0000000112127824 */ /* 0x000fe200078e0202 */
[----:B------:R-:W-:Y:S02]  /*0500*/  SGXT.U32 R2, R3, 0x1 ;  /* 0x000000010302781a */ /* 0x000fe40000000000 */
[----:B------:R-:W-:Y:S01]  /*0510*/  LOP3.LUT R22, R0, 0x80, RZ, 0xc0, !PT ;  /* 0x0000008000167812 */ /* 0x000fe200078ec0ff */
[----:B------:R-:W-:Y:S01]  /*0520*/  IMAD R18, R18, 0x80, R23 ;  /* 0x0000008012127824 */ /* 0x000fe200078e0217 */
[----:B------:R-:W-:-:S02]  /*0530*/  LOP3.LUT R3, R2, 0x2, RZ, 0xfc, !PT ;  /* 0x0000000202037812 */ /* 0x000fc400078efcff */
[C---:B------:R-:W-:Y:S02]  /*0540*/  LOP3.LUT R4, R2.reuse, 0x4, RZ, 0xfc, !PT ;  /* 0x0000000402047812 */ /* 0x040fe400078efcff */
[C---:B------:R-:W-:Y:S02]  /*0550*/  LOP3.LUT R5, R2.reuse, 0x6, RZ, 0xfc, !PT ;  /* 0x0000000602057812 */ /* 0x040fe400078efcff */
[C---:B------:R-:W-:Y:S02]  /*0560*/  LOP3.LUT R6, R2.reuse, 0x8, RZ, 0xfc, !PT ;  /* 0x0000000802067812 */ /* 0x040fe400078efcff */
[C---:B------:R-:W-:Y:S02]  /*0570*/  LOP3.LUT R7, R2.reuse, 0xa, RZ, 0xfc, !PT ;  /* 0x0000000a02077812 */ /* 0x040fe400078efcff */
[C---:B------:R-:W-:Y:S02]  /*0580*/  LOP3.LUT R8, R2.reuse, 0xc, RZ, 0xfc, !PT ;  /* 0x0000000c02087812 */ /* 0x040fe400078efcff */
        /* <DEDUP_REMOVED lines=8> */
[----:B------:R-:W-:Y:S01]  /*0610*/  LOP3.LUT R17, R2, 0x1e, RZ, 0xfc, !PT ;  /* 0x0000001e02117812 */ /* 0x000fe200078efcff */
[----:B------:R-:W-:Y:S05]  /*0620*/  @P0 BRA `(.L_x_0) ;  /* 0x0000012000000947 */ /* 0x000fea0003800000 */
[----:B------:R-:W-:Y:S01]  /*0630*/  IMAD.SHL.U32 R20, R0, 0x8, RZ ;  /* 0x0000000800147824 */ /* 0x000fe200078e00ff */
[----:B------:R-:W-:Y:S01]  /*0640*/  CS2R R56, SRZ ;  /* 0x0000000000387805 */ /* 0x000fe2000001ff00 */
        /* <DEDUP_REMOVED lines=15> */
[----:B------:R-:W-:Y:S05]  /*0740*/  BRA `(.L_x_1) ;  /* 0x0000260000007947 */ /* 0x000fea0003800000 */
.L_x_0:
[----:B------:R-:W-:Y:S01]  /*0750*/  IABS R47, c[0x0][0x17c] ;  /* 0x00005f00002f7a13 */ /* 0x000fe20000000000 */
[----:B------:R-:W-:Y:S01]  /*0760*/  IMAD.SHL.U32 R120, R0, 0x80, RZ ;  /* 0x0000008000787824 */ /* 0x000fe200078e00ff */
[----:B------:R-:W-:Y:S01]  /*0770*/  SHF.R.U32.HI R26, RZ, 0x5, R0 ;  /* 0x00000005ff1a7819 */ /* 0x000fe20000011600 */
[----:B------:R-:W-:Y:S01]  /*0780*/  IMAD.MOV.U32 R173, RZ, RZ, c[0x0][0x18c] ;  /* 0x00006300ffad7624 */ /* 0x000fe200078e00ff */
[----:B------:R-:W0:Y:S01]  /*0790*/  I2F.RP R24, R47 ;  /* 0x0000002f00187306 */ /* 0x000e220000209400 */
[----:B------:R-:W-:Y:S01]  /*07a0*/  IABS R49, c[0x0][0x178] ;  /* 0x00005e0000317a13 */ /* 0x000fe20000000000 */
[----:B------:R-:W-:Y:S01]  /*07b0*/  IMAD.MOV.U32 R172, RZ, RZ, c[0x0][0x188] ;  /* 0x00006200ffac7624 */ /* 0x000fe200078e00ff */
[----:B------:R-:W-:Y:S01]  /*07c0*/  SGXT.U32 R26, R26, 0x3 ;  /* 0x000000031a1a781a */ /* 0x000fe20000000000 */
[----:B------:R-:W-:Y:S01]  /*07d0*/  IMAD R156, R2, c[0x0][0x188], RZ ;  /* 0x00006200029c7a24 */ /* 0x000fe200078e02ff */
[----:B------:R-:W-:Y:S01]  /*07e0*/  LEA.HI R37, R0, R19, RZ, 0x1b ;  /* 0x0000001300257211 */ /* 0x000fe200078fd8ff */
[----:B------:R-:W-:Y:S01]  /*07f0*/  IMAD R157, R17, c[0x0][0x188], RZ ;  /* 0x00006200119d7a24 */ /* 0x000fe200078e02ff */
[----:B------:R-:W-:Y:S01]  /*0800*/  LOP3.LUT R46, R19, R26, RZ, 0xfc, !PT ;  /* 0x0000001a132e7212 */ /* 0x000fe200078efcff */
[----:B------:R-:W-:Y:S01]  /*0810*/  IMAD R158, R16, c[0x0][0x188], RZ ;  /* 0x00006200109e7a24 */ /* 0x000fe200078e02ff */
[----:B------:R-:W-:Y:S01]  /*0820*/  IADD3 R45, R37, 0x38, RZ ;  /* 0x00000038252d7810 */ /* 0x000fe20007ffe0ff */
[----:B------:R-:W-:Y:S01]  /*0830*/  IMAD R159, R15, c[0x0][0x188], RZ ;  /* 0x000062000f9f7a24 */ /* 0x000fe200078e02ff */
[----:B------:R-:W-:Y:S01]  /*0840*/  LOP3.LUT R25, R46, 0x70, RZ, 0xfc, !PT ;  /* 0x000000702e197812 */ /* 0x000fe200078efcff */
[----:B------:R-:W-:Y:S01]  /*0850*/  IMAD R160, R14, c[0x0][0x188], RZ ;  /* 0x000062000ea07a24 */ /* 0x000fe200078e02ff */
[----:B------:R-:W-:Y:S01]  /*0860*/  LOP3.LUT R26, R46, 0x68, RZ, 0xfc, !PT ;  /* 0x000000682e1a7812 */ /* 0x000fe200078efcff */
[----:B------:R-:W-:Y:S01]  /*0870*/  IMAD R161, R13, c[0x0][0x188], RZ ;  /* 0x000062000da17a24 */ /* 0x000fe200078e02ff */
[----:B------:R-:W-:Y:S01]  /*0880*/  ISETP.GE.AND P3, PT, R25, RZ, PT ;  /* 0x000000ff1900720c */ /* 0x000fe20003f66270 */
[----:B0-----:R-:W0:Y:S01]  /*0890*/  MUFU.RCP R24, R24 ;  /* 0x0000001800187308 */ /* 0x001e220000001000 */
[----:B------:R-:W-:Y:S01]  /*08a0*/  IABS R29, R26 ;  /* 0x0000001a001d7213 */ /* 0x000fe20000000000 */
[----:B------:R-:W-:Y:S01]  /*08b0*/  IMAD R162, R12, c[0x0][0x188], RZ ;  /* 0x000062000ca27a24 */ /* 0x000fe200078e02ff */
[----:B------:R-:W-:Y:S01]  /*08c0*/  ISETP.GE.AND P1, PT, R26, RZ, PT ;  /* 0x000000ff1a00720c */ /* 0x000fe20003f26270 */
[----:B------:R-:W-:Y:S01]  /*08d0*/  IMAD R163, R11, c[0x0][0x188], RZ ;  /* 0x000062000ba37a24 */ /* 0x000fe200078e02ff */
[----:B------:R-:W-:Y:S01]  /*08e0*/  LOP3.LUT R26, R46, 0x50, RZ, 0xfc, !PT ;  /* 0x000000502e1a7812 */ /* 0x000fe200078efcff */
[----:B------:R-:W-:Y:S01]  /*08f0*/  IMAD R164, R10, c[0x0][0x188], RZ ;  /* 0x000062000aa47a24 */ /* 0x000fe200078e02ff */
[----:B------:R-:W-:Y:S01]  /*0900*/  LOP3.LUT R43, R46, 0x40, RZ, 0xfc, !PT ;  /* 0x000000402e2b7812 */ /* 0x000fe200078efcff */
[----:B------:R-:W-:Y:S01]  /*0910*/  IMAD R165, R9, c[0x0][0x188], RZ ;  /* 0x0000620009a57a24 */ /* 0x000fe200078e02ff */
[----:B------:R-:W-:Y:S01]  /*0920*/  ISETP.GE.AND P5, PT, R26, RZ, PT ;  /* 0x000000ff1a00720c */ /* 0x000fe20003fa6270 */
[----:B------:R-:W-:Y:S01]  /*0930*/  IMAD R166, R8, c[0x0][0x188], RZ ;  /* 0x0000620008a67a24 */ /* 0x000fe200078e02ff */
[----:B------:R-:W-:Y:S01]  /*0940*/  IABS R32, R43 ;  /* 0x0000002b00207213 */ /* 0x000fe20000000000 */
[----:B------:R-:W-:Y:S01]  /*0950*/  IMAD R167, R7, c[0x0][0x188], RZ ;  /* 0x0000620007a77a24 */ /* 0x000fe200078e02ff */
[----:B------:R-:W-:Y:S01]  /*0960*/  LOP3.LUT R50, R46, 0x20, RZ, 0xfc, !PT ;  /* 0x000000202e327812 */ /* 0x000fe200078efcff */
[----:B------:R-:W-:Y:S01]  /*0970*/  IMAD R168, R6, c[0x0][0x188], RZ ;  /* 0x0000620006a87a24 */ /* 0x000fe200078e02ff */
[----:B------:R-:W-:Y:S01]  /*0980*/  LOP3.LUT R48, R46, 0x28, RZ, 0xfc, !PT ;  /* 0x000000282e307812 */ /* 0x000fe200078efcff */
[----:B------:R-:W-:Y:S01]  /*0990*/  IMAD R169, R5, c[0x0][0x188], RZ ;  /* 0x0000620005a97a24 */ /* 0x000fe200078e02ff */
[----:B0-----:R-:W-:Y:S01]  /*09a0*/  IADD3 R20, R24, 0xffffffe, RZ ;  /* 0x0ffffffe18147810 */ /* 0x001fe20007ffe0ff */
[----:B------:R-:W-:Y:S01]  /*09b0*/  IMAD R170, R4, c[0x0][0x188], RZ ;  /* 0x0000620004aa7a24 */ /* 0x000fe200078e02ff */
[----:B------:R-:W-:Y:S01]  /*09c0*/  IABS R36, R50 ;  /* 0x0000003200247213 */ /* 0x000fe20000000000 */
[----:B------:R-:W-:Y:S01]  /*09d0*/  IMAD R171, R3, c[0x0][0x188], RZ ;  /* 0x0000620003ab7a24 */ /* 0x000fe200078e02ff */
[----:B------:R0:W1:Y:S01]  /*09e0*/  F2I.FTZ.U32.TRUNC.NTZ R21, R20 ;  /* 0x0000001400157305 */ /* 0x000062000021f000 */
[----:B------:R-:W-:Y:S01]  /*09f0*/  IABS R35, R48 ;  /* 0x0000003000237213 */ /* 0x000fe20000000000 */
[----:B------:R-:W-:Y:S01]  /*0a00*/  CS2R R56, SRZ ;  /* 0x0000000000387805 */ /* 0x000fe2000001ff00 */
[C---:B------:R-:W-:Y:S01]  /*0a10*/  LOP3.LUT R44, R46.reuse, 0x30, RZ, 0xfc, !PT ;  /* 0x000000302e2c7812 */ /* 0x040fe200078efcff */
[----:B------:R-:W-:Y:S01]  /*0a20*/  CS2R R58, SRZ ;  /* 0x00000000003a7805 */ /* 0x000fe2000001ff00 */
[C---:B------:R-:W-:Y:S01]  /*0a30*/  LOP3.LUT R51, R46.reuse, 0x10, RZ, 0xfc, !PT ;  /* 0x000000102e337812 */ /* 0x040fe200078efcff */
[----:B------:R-:W-:Y:S01]  /*0a40*/  CS2R R60, SRZ ;  /* 0x00000000003c7805 */ /* 0x000fe2000001ff00 */
[----:B------:R-:W-:Y:S01]  /*0a50*/  IABS R34, R44 ;  /* 0x0000002c00227213 */ /* 0x000fe20000000000 */
[----:B------:R-:W-:Y:S01]  /*0a60*/  CS2R R62, SRZ ;  /* 0x00000000003e7805 */ /* 0x000fe2000001ff00 */
[----:B0-----:R-:W-:Y:S01]  /*0a70*/  IMAD.MOV.U32 R20, RZ, RZ, RZ ;  /* 0x000000ffff147224 */ /* 0x001fe200078e00ff */
[----:B------:R-:W-:Y:S01]  /*0a80*/  IABS R39, R51 ;  /* 0x0000003300277213 */ /* 0x000fe20000000000 */
[----:B------:R-:W-:Y:S01]  /*0a90*/  CS2R R64, SRZ ;  /* 0x0000000000407805 */ /* 0x000fe2000001ff00 */
[----:B------:R-:W-:Y:S01]  /*0aa0*/  IABS R41, R45 ;  /* 0x0000002d00297213 */ /* 0x000fe20000000000 */
[----:B------:R-:W-:Y:S01]  /*0ab0*/  CS2R R66, SRZ ;  /* 0x0000000000427805 */ /* 0x000fe2000001ff00 */
[----:B------:R-:W-:Y:S01]  /*0ac0*/  LOP3.LUT R52, R46, 0x8, RZ, 0xfc, !PT ;  /* 0x000000082e347812 */ /* 0x000fe200078efcff */
[----:B------:R-:W-:Y:S01]  /*0ad0*/  CS2R R68, SRZ ;  /* 0x0000000000447805 */ /* 0x000fe2000001ff00 */
[--C-:B-1----:R-:W-:Y:S01]  /*0ae0*/  IMAD.MOV R28, RZ, RZ, -R21.reuse ;  /* 0x000000ffff1c7224 */ /* 0x102fe200078e0a15 */
[----:B------:R-:W-:Y:S01]  /*0af0*/  LOP3.LUT R121, R0, 0x1f, RZ, 0xc0, !PT ;  /* 0x0000001f00797812 */ /* 0x000fe200078ec0ff */
[----:B------:R-:W-:Y:S01]  /*0b00*/  CS2R R70, SRZ ;  /* 0x0000000000467805 */ /* 0x000fe2000001ff00 */
[----:B------:R-:W-:Y:S01]  /*0b10*/  CS2R R72, SRZ ;  /* 0x0000000000487805 */ /* 0x000fe2000001ff00 */
[----:B------:R-:W-:Y:S01]  /*0b20*/  IMAD R27, R28, R47, RZ ;  /* 0x0000002f1c1b7224 */ /* 0x000fe200078e02ff */
[----:B------:R-:W-:Y:S01]  /*0b30*/  IABS R28, R25 ;  /* 0x00000019001c7213 */ /* 0x000fe20000000000 */
[----:B------:R-:W-:Y:S01]  /*0b40*/  CS2R R74, SRZ ;  /* 0x00000000004a7805 */ /* 0x000fe2000001ff00 */
[----:B------:R-:W-:Y:S01]  /*0b50*/  CS2R R76, SRZ ;  /* 0x00000000004c7805 */ /* 0x000fe2000001ff00 */
[----:B------:R-:W-:Y:S01]  /*0b60*/  IMAD.HI.U32 R24, R21, R27, R20 ;  /* 0x0000001b15187227 */ /* 0x000fe200078e0014 */
[----:B------:R-:W-:Y:S01]  /*0b70*/  SHF.R.S32.HI R20, RZ, 0x1f, R179 ;  /* 0x0000001fff147819 */ /* 0x000fe200000114b3 */
[----:B------:R-:W-:Y:S01]  /*0b80*/  CS2R R78, SRZ ;  /* 0x00000000004e7805 */ /* 0x000fe2000001ff00 */
[----:B------:R-:W-:Y:S01]  /*0b90*/  CS2R R80, SRZ ;  /* 0x0000000000507805 */ /* 0x000fe2000001ff00 */
[----:B------:R-:W-:Y:S01]  /*0ba0*/  CS2R R82, SRZ ;  /* 0x0000000000527805 */ /* 0x000fe2000001ff00 */
[----:B------:R-:W-:Y:S01]  /*0bb0*/  LEA.HI R179, R20, R179, RZ, 0x5 ;  /* 0x000000b314b37211 */ /* 0x000fe200078f28ff */
[----:B------:R-:W-:Y:S01]  /*0bc0*/  IMAD.HI.U32 R21, R24, R28, RZ ;  /* 0x0000001c18157227 */ /* 0x000fe200078e00ff */
[----:B------:R-:W-:Y:S01]  /*0bd0*/  LOP3.LUT R20, R46, 0x60, RZ, 0xfc, !PT ;  /* 0x000000602e147812 */ /* 0x000fe200078efcff */
[----:B------:R-:W-:Y:S01]  /*0be0*/  CS2R R84, SRZ ;  /* 0x0000000000547805 */ /* 0x000fe2000001ff00 */
[----:B------:R-:W-:Y:S01]  /*0bf0*/  CS2R R86, SRZ ;  /* 0x0000000000567805 */ /* 0x000fe2000001ff00 */
[----:B------:R-:W-:Y:S01]  /*0c00*/  IMAD.MOV R21, RZ, RZ, -R21 ;  /* 0x000000ffff157224 */ /* 0x000fe200078e0a15 */
[----:B------:R-:W-:Y:S01]  /*0c10*/  ISETP.GE.AND P0, PT, R20, RZ, PT ;  /* 0x000000ff1400720c */ /* 0x000fe20003f06270 */
[----:B------:R-:W-:Y:S01]  /*0c20*/  IMAD.HI.U32 R27, R24, R29, RZ ;  /* 0x0000001d181b7227 */ /* 0x000fe200078e00ff */
[----:B------:R-:W-:Y:S01]  /*0c30*/  CS2R R88, SRZ ;  /* 0x0000000000587805 */ /* 0x000fe2000001ff00 */
[----:B------:R-:W-:Y:S01]  /*0c40*/  CS2R R90, SRZ ;  /* 0x00000000005a7805 */ /* 0x000fe2000001ff00 */
[----:B------:R-:W-:Y:S01]  /*0c50*/  CS2R R92, SRZ ;  /* 0x00000000005c7805 */ /* 0x000fe2000001ff00 */
[C---:B------:R-:W-:Y:S01]  /*0c60*/  IMAD R21, R47.reuse, R21, R28 ;  /* 0x000000152f157224 */ /* 0x040fe200078e021c */
[----:B------:R-:W-:Y:S01]  /*0c70*/  IABS R28, R20 ;  /* 0x00000014001c7213 */ /* 0x000fe20000000000 */
[----:B------:R-:W-:Y:S01]  /*0c80*/  IMAD.MOV R30, RZ, RZ, -R27 ;  /* 0x000000ffff1e7224 */ /* 0x000fe200078e0a1b */
[----:B------:R-:W-:Y:S01]  /*0c90*/  LOP3.LUT R27, R46, 0x48, RZ, 0xfc, !PT ;  /* 0x000000482e1b7812 */ /* 0x000fe200078efcff */
[C---:B------:R-:W-:Y:S01]  /*0ca0*/  IMAD.HI.U32 R33, R24.reuse, R41, RZ ;  /* 0x0000002918217227 */ /* 0x040fe200078e00ff */
[C---:B------:R-:W-:Y:S01]  /*0cb0*/  ISETP.GT.U32.AND P4, PT, R47.reuse, R21, PT ;  /* 0x000000152f00720c */ /* 0x040fe20003f84070 */
[----:B------:R-:W-:Y:S01]  /*0cc0*/  CS2R R94, SRZ ;  /* 0x00000000005e7805 */ /* 0x000fe2000001ff00 */
[----:B------:R-:W-:Y:S01]  /*0cd0*/  IABS R31, R27 ;  /* 0x0000001b001f7213 */ /* 0x000fe20000000000 */
[----:B------:R-:W-:Y:S01]  /*0ce0*/  IMAD R25, R47, R30, R29 ;  /* 0x0000001e2f197224 */ /* 0x000fe200078e021d */
[----:B------:R-:W-:Y:S01]  /*0cf0*/  IABS R29, R26 ;  /* 0x0000001a001d7213 */ /* 0x000fe20000000000 */
[C---:B------:R-:W-:Y:S01]  /*0d00*/  IMAD.HI.U32 R20, R24.reuse, R28, RZ ;  /* 0x0000001c18147227 */ /* 0x040fe200078e00ff */
[----:B------:R-:W-:Y:S01]  /*0d10*/  ISETP.GE.AND P2, PT, R27, RZ, PT ;  /* 0x000000ff1b00720c */ /* 0x000fe20003f46270 */
[----:B------:R-:W-:Y:S01]  /*0d20*/  CS2R R96, SRZ ;  /* 0x0000000000607805 */ /* 0x000fe2000001ff00 */
[----:B------:R-:W-:Y:S01]  /*0d30*/  ISETP.GT.U32.AND P6, PT, R47, R25, PT ;  /* 0x000000192f00720c */ /* 0x000fe20003fc4070 */
[C---:B------:R-:W-:Y:S01]  /*0d40*/  IMAD.HI.U32 R26, R24.reuse, R29, RZ ;  /* 0x0000001d181a7227 */ /* 0x040fe200078e00ff */
[----:B------:R-:W-:Y:S01]  /*0d50*/  CS2R R98, SRZ ;  /* 0x0000000000627805 */ /* 0x000fe2000001ff00 */
[----:B------:R-:W-:Y:S01]  /*0d60*/  CS2R R100, SRZ ;  /* 0x0000000000647805 */ /* 0x000fe2000001ff00 */
[----:B------:R-:W-:Y:S01]  /*0d70*/  CS2R R102, SRZ ;  /* 0x0000000000667805 */ /* 0x000fe2000001ff00 */
[--C-:B------:R-:W-:Y:S01]  /*0d80*/  @!P4 IMAD.IADD R21, R21, 0x1, -R47.reuse ;  /* 0x000000011515c824 */ /* 0x100fe200078e0a2f */
[----:B------:R-:W-:Y:S01]  /*0d90*/  CS2R R104, SRZ ;  /* 0x0000000000687805 */ /* 0x000fe2000001ff00 */
[----:B------:R-:W-:Y:S01]  /*0da0*/  IMAD.MOV R20, RZ, RZ, -R20 ;  /* 0x000000ffff147224 */ /* 0x000fe200078e0a14 */
[----:B------:R-:W-:Y:S01]  /*0db0*/  CS2R R106, SRZ ;  /* 0x00000000006a7805 */ /* 0x000fe2000001ff00 */
[----:B------:R-:W-:Y:S01]  /*0dc0*/  IMAD.MOV R30, RZ, RZ, -R26 ;  /* 0x000000ffff1e7224 */ /* 0x000fe200078e0a1a */
[C---:B------:R-:W-:Y:S01]  /*0dd0*/  ISETP.GT.U32.AND P4, PT, R47.reuse, R21, PT ;  /* 0x000000152f00720c */ /* 0x040fe20003f84070 */
[----:B------:R-:W-:Y:S01]  /*0de0*/  IMAD R26, R47, R20, R28 ;  /* 0x000000142f1a7224 */ /* 0x000fe200078e021c */
[----:B------:R-:W-:Y:S01]  /*0df0*/  CS2R R108, SRZ ;  /* 0x00000000006c7805 */ /* 0x000fe2000001ff00 */
[C---:B------:R-:W-:Y:S01]  /*0e00*/  IMAD.HI.U32 R20, R24.reuse, R31, RZ ;  /* 0x0000001f18147227 */ /* 0x040fe200078e00ff */
[----:B------:R-:W-:Y:S01]  /*0e10*/  CS2R R110, SRZ ;  /* 0x00000000006e7805 */ /* 0x000fe2000001ff00 */
[----:B------:R-:W-:Y:S01]  /*0e20*/  CS2R R112, SRZ ;  /* 0x0000000000707805 */ /* 0x000fe2000001ff00 */
[----:B------:R-:W-:Y:S01]  /*0e30*/  CS2R R114, SRZ ;  /* 0x0000000000727805 */ /* 0x000fe2000001ff00 */
[----:B------:R-:W-:Y:S01]  /*0e40*/  IMAD.MOV R20, RZ, RZ, -R20 ;  /* 0x000000ffff147224 */ /* 0x000fe200078e0a14 */
[----:B------:R-:W-:Y:S01]  /*0e50*/  CS2R R116, SRZ ;  /* 0x0000000000747805 */ /* 0x000fe2000001ff00 */
[----:B------:R-:W-:Y:S01]  /*0e60*/  @!P6 IMAD.IADD R25, R25, 0x1, -R47 ;  /* 0x000000011919e824 */ /* 0x000fe200078e0a2f */
[----:B------:R-:W-:Y:S01]  /*0e70*/  CS2R R118, SRZ ;  /* 0x0000000000767805 */ /* 0x000fe2000001ff00 */
[----:B------:R-:W-:Y:S01]  /*0e80*/  IMAD R28, R47, R30, R29 ;  /* 0x0000001e2f1c7224 */ /* 0x000fe200078e021d */
[----:B------:R-:W-:Y:S01]  /*0e90*/  SHF.R.S32.HI R179, RZ, 0x5, R179 ;  /* 0x00000005ffb37819 */ /* 0x000fe200000114b3 */
[----:B------:R-:W-:Y:S01]  /*0ea0*/  @!P4 IMAD.IADD R21, R21, 0x1, -R47 ;  /* 0x000000011515c824 */ /* 0x000fe200078e0a2f */
[C---:B------:R-:W-:Y:S01]  /*0eb0*/  ISETP.GT.U32.AND P4, PT, R47.reuse, R26, PT ;  /* 0x0000001a2f00720c */ /* 0x040fe20003f84070 */
[C---:B------:R-:W-:Y:S01]  /*0ec0*/  IMAD R30, R47.reuse, R20, R31 ;  /* 0x000000142f1e7224 */ /* 0x040fe200078e021f */
[----:B------:R-:W-:Y:S01]  /*0ed0*/  ISETP.GT.U32.AND P6, PT, R47, R25, PT ;  /* 0x000000192f00720c */ /* 0x000fe20003fc4070 */
[----:B------:R-:W-:Y:S01]  /*0ee0*/  IMAD.HI.U32 R27, R24, R32, RZ ;  /* 0x00000020181b7227 */ /* 0x000fe200078e00ff */
[----:B------:R-:W0:Y:S03]  /*0ef0*/  I2F.RP R31, R49 ;  /* 0x00000031001f7306 */ /* 0x000e260000209400 */
[----:B------:R-:W-:-:S02]  /*0f00*/  IMAD.MOV R27, RZ, RZ, -R27 ;  /* 0x000000ffff1b7224 */ /* 0x000fc400078e0a1b */
[----:B------:R-:W-:-:S04]  /*0f10*/  IMAD.HI.U32 R20, R24, R35, RZ ;  /* 0x0000002318147227 */ /* 0x000fc800078e00ff */
[--C-:B------:R-:W-:Y:S01]  /*0f20*/  @!P4 IMAD.IADD R26, R26, 0x1, -R47.reuse ;  /* 0x000000011a1ac824 */ /* 0x100fe200078e0a2f */
[----:B------:R-:W-:Y:S01]  /*0f30*/  ISETP.GT.U32.AND P4, PT, R47, R30, PT ;  /* 0x0000001e2f00720c */ /* 0x000fe20003f84070 */
[----:B------:R-:W-:Y:S01]  /*0f40*/  @!P6 IMAD.IADD R25, R25, 0x1, -R47 ;  /* 0x000000011919e824 */ /* 0x000fe200078e0a2f */
[C---:B------:R-:W-:Y:S01]  /*0f50*/  ISETP.GT.U32.AND P6, PT, R47.reuse, R28, PT ;  /* 0x0000001c2f00720c */ /* 0x040fe20003fc4070 */
[----:B------:R-:W-:Y:S02]  /*0f60*/  IMAD R32, R47, R27, R32 ;  /* 0x0000001b2f207224 */ /* 0x000fe400078e0220 */
[----:B------:R-:W-:Y:S01]  /*0f70*/  IMAD.HI.U32 R27, R24, R36, RZ ;  /* 0x00000024181b7227 */ /* 0x000fe200078e00ff */
[----:B0-----:R-:W0:Y:S03]  /*0f80*/  MUFU.RCP R31, R31 ;  /* 0x0000001f001f7308 */ /* 0x001e260000001000 */
[----:B------:R-:W-:-:S02]  /*0f90*/  IMAD.MOV R27, RZ, RZ, -R27 ;  /* 0x000000ffff1b7224 */ /* 0x000fc400078e0a1b */
[----:B------:R-:W-:Y:S02]  /*0fa0*/  IMAD.MOV R20, RZ, RZ, -R20 ;  /* 0x000000ffff147224 */ /* 0x000fe400078e0a14 */
[--C-:B------:R-:W-:Y:S02]  /*0fb0*/  @!P4 IMAD.IADD R30, R30, 0x1, -R47.reuse ;  /* 0x000000011e1ec824 */ /* 0x100fe400078e0a2f */
[C---:B------:R-:W-:Y:S02]  /*0fc0*/  IMAD R36, R47.reuse, R27, R36 ;  /* 0x0000001b2f247224 */ /* 0x040fe400078e0224 */
[----:B------:R-:W-:Y:S01]  /*0fd0*/  @!P6 IMAD.IADD R28, R28, 0x1, -R47 ;  /* 0x000000011c1ce824 */ /* 0x000fe200078e0a2f */
[C---:B------:R-:W-:Y:S01]  /*0fe0*/  ISETP.GT.U32.AND P4, PT, R47.reuse, R30, PT ;  /* 0x0000001e2f00720c */ /* 0x040fe20003f84070 */
[----:B------:R-:W-:Y:S01]  /*0ff0*/  IMAD.MOV.U32 R27, RZ, RZ, R21 ;  /* 0x000000ffff1b7224 */ /* 0x000fe200078e0015 */
[C---:B------:R-:W-:Y:S01]  /*1000*/  ISETP.GT.U32.AND P6, PT, R47.reuse, R26, PT ;  /* 0x0000001a2f00720c */ /* 0x040fe20003fc4070 */
[----:B------:R-:W-:Y:S01]  /*1010*/  IMAD R35, R47, R20, R35 ;  /* 0x000000142f237224 */ /* 0x000fe200078e0223 */
[----:B------:R-:W-:Y:S01]  /*1020*/  IADD3 R21, R37, 0x58, RZ ;  /* 0x0000005825157810 */ /* 0x000fe20007ffe0ff */
[----:B------:R-:W-:Y:S01]  /*1030*/  @!P3 IMAD.MOV R27, RZ, RZ, -R27 ;  /* 0x000000ffff1bb224 */ /* 0x000fe200078e0a1b */
[----:B------:R-:W-:Y:S01]  /*1040*/  ISETP.GT.U32.AND P3, PT, R47, R28, PT ;  /* 0x0000001c2f00720c */ /* 0x000fe20003f64070 */
[----:B------:R-:W-:Y:S01]  /*1050*/  IMAD.HI.U32 R29, R24, R34, RZ ;  /* 0x00000022181d7227 */ /* 0x000fe200078e00ff */
[----:B------:R-:W-:-:S02]  /*1060*/  IADD3 R20, R37, 0x78, RZ ;  /* 0x0000007825147810 */ /* 0x000fc40007ffe0ff */
[----:B------:R-:W-:Y:S01]  /*1070*/  IABS R40, R21 ;  /* 0x0000001500287213 */ /* 0x000fe20000000000 */
[----:B------:R-:W-:Y:S01]  /*1080*/  IMAD.MOV R29, RZ, RZ, -R29 ;  /* 0x000000ffff1d7224 */ /* 0x000fe200078e0a1d */
[----:B------:R-:W-:Y:S01]  /*1090*/  IADD3 R37, R37, 0x18, RZ ;  /* 0x0000001825257810 */ /* 0x000fe20007ffe0ff */
[----:B------:R-:W-:Y:S01]  /*10a0*/  @!P4 IMAD.IADD R30, R30, 0x1, -R47 ;  /* 0x000000011e1ec824 */ /* 0x000fe200078e0a2f */
[C---:B------:R-:W-:Y:S01]  /*10b0*/  ISETP.GT.U32.AND P4, PT, R47.reuse, R35, PT ;  /* 0x000000232f00720c */ /* 0x040fe20003f84070 */
[----:B------:R-:W-:Y:S01]  /*10c0*/  IMAD R34, R47, R29, R34 ;  /* 0x0000001d2f227224 */ /* 0x000fe200078e0222 */
[----:B------:R-:W-:Y:S01]  /*10d0*/  IABS R42, R37 ;  /* 0x00000025002a7213 */ /* 0x000fe20000000000 */
[----:B------:R-:W-:-:S04]  /*10e0*/  IMAD.HI.U32 R29, R24, R39, RZ ;  /* 0x00000027181d7227 */ /* 0x000fc800078e00ff */
[----:B------:R-:W-:Y:S01]  /*10f0*/  @!P6 IMAD.IADD R26, R26, 0x1, -R47 ;  /* 0x000000011a1ae824 */ /* 0x000fe200078e0a2f */
[C---:B------:R-:W-:Y:S01]  /*1100*/  ISETP.GT.U32.AND P6, PT, R47.reuse, R32, PT ;  /* 0x000000202f00720c */ /* 0x040fe20003fc4070 */
[----:B------:R-:W-:Y:S02]  /*1110*/  IMAD.MOV R38, RZ, RZ, -R29 ;  /* 0x000000ffff267224 */ /* 0x000fe400078e0a1d */
[----:B------:R-:W-:Y:S01]  /*1120*/  @!P3 IMAD.IADD R28, R28, 0x1, -R47 ;  /* 0x000000011c1cb824 */ /* 0x000fe200078e0a2f */
[----:B------:R-:W-:Y:S01]  /*1130*/  ISETP.GT.U32.AND P3, PT, R47, R34, PT ;  /* 0x000000222f00720c */ /* 0x000fe20003f64070 */
[----:B------:R-:W-:Y:S01]  /*1140*/  @!P0 IMAD.MOV R26, RZ, RZ, -R26 ;  /* 0x000000ffff1a8224 */ /* 0x000fe200078e0a1a */
[----:B------:R-:W-:Y:S01]  /*1150*/  ISETP.GE.AND P0, PT, R21, RZ, PT ;  /* 0x000000ff1500720c */ /* 0x000fe20003f06270 */
[----:B------:R-:W-:Y:S01]  /*1160*/  IMAD R39, R47, R38, R39 ;  /* 0x000000262f277224 */ /* 0x000fe200078e0227 */
[----:B0-----:R-:W-:Y:S01]  /*1170*/  IADD3 R21, R31, 0xffffffe, RZ ;  /* 0x0ffffffe1f157810 */ /* 0x001fe20007ffe0ff */
[----:B------:R-:W-:Y:S01]  /*1180*/  IMAD.MOV.U32 R29, RZ, RZ, R25 ;  /* 0x000000ffff1d7224 */ /* 0x000fe200078e0019 */
[----:B------:R-:W-:Y:S01]  /*1190*/  IABS R38, R20 ;  /* 0x0000001400267213 */ /* 0x000fe20000000000 */
[----:B------:R-:W-:-:S02]  /*11a0*/  @!P4 IMAD.IADD R35, R35, 0x1, -R47 ;  /* 0x000000012323c824 */ /* 0x000fc400078e0a2f */
[----:B------:R-:W-:Y:S01]  /*11b0*/  IMAD.MOV.U32 R31, RZ, RZ, R28 ;  /* 0x000000ffff1f7224 */ /* 0x000fe200078e001c */
[----:B------:R-:W0:Y:S01]  /*11c0*/  F2I.FTZ.U32.TRUNC.NTZ R21, R21 ;  /* 0x0000001500157305 */ /* 0x000e22000021f000 */
[----:B------:R-:W-:Y:S01]  /*11d0*/  @!P1 IMAD.MOV R29, RZ, RZ, -R29 ;  /* 0x000000ffff1d9224 */ /* 0x000fe200078e0a1d */
[----:B------:R-:W-:Y:S01]  /*11e0*/  ISETP.GE.AND P1, PT, R20, RZ, PT ;  /* 0x000000ff1400720c */ /* 0x000fe20003f26270 */
[----:B------:R-:W-:Y:S01]  /*11f0*/  @!P5 IMAD.MOV R31, RZ, RZ, -R31 ;  /* 0x000000ffff1fd224 */ /* 0x000fe200078e0a1f */
[----:B------:R-:W-:Y:S01]  /*1200*/  ISETP.GT.U32.AND P5, PT, R47, R35, PT ;  /* 0x000000232f00720c */ /* 0x000fe20003fa4070 */
[----:B------:R-:W-:-:S04]  /*1210*/  IMAD.HI.U32 R20, R24, R38, RZ ;  /* 0x0000002618147227 */ /* 0x000fc800078e00ff */
[----:B------:R-:W-:-:S04]  /*1220*/  IMAD.HI.U32 R25, R24, R40, RZ ;  /* 0x0000002818197227 */ /* 0x000fc800078e00ff */
[----:B------:R-:W-:Y:S01]  /*1230*/  @!P6 IMAD.IADD R32, R32, 0x1, -R47 ;  /* 0x000000012020e824 */ /* 0x000fe200078e0a2f */
[C---:B------:R-:W-:Y:S01]  /*1240*/  ISETP.GT.U32.AND P6, PT, R47.reuse, R36, PT ;  /* 0x000000242f00720c */ /* 0x040fe20003fc4070 */
[----:B------:R-:W-:Y:S02]  /*1250*/  IMAD.MOV R20, RZ, RZ, -R20 ;  /* 0x000000ffff147224 */ /* 0x000fe400078e0a14 */
[----:B------:R-:W-:Y:S02]  /*1260*/  IMAD.MOV R28, RZ, RZ, -R25 ;  /* 0x000000ffff1c7224 */ /* 0x000fe400078e0a19 */
[--C-:B------:R-:W-:Y:S01]  /*1270*/  @!P3 IMAD.IADD R34, R34, 0x1, -R47.reuse ;  /* 0x000000012222b824 */ /* 0x100fe200078e0a2f */
[C---:B------:R-:W-:Y:S01]  /*1280*/  ISETP.GT.U32.AND P3, PT, R47.reuse, R32, PT ;  /* 0x000000202f00720c */ /* 0x040fe20003f64070 */
[----:B------:R-:W-:Y:S02]  /*1290*/  IMAD R25, R47, R20, R38 ;  /* 0x000000142f197224 */ /* 0x000fe400078e0226 */
[----:B------:R-:W-:Y:S01]  /*12a0*/  @!P5 IMAD.IADD R35, R35, 0x1, -R47 ;  /* 0x000000012323d824 */ /* 0x000fe200078e0a2f */
[C---:B------:R-:W-:Y:S01]  /*12b0*/  ISETP.GT.U32.AND P4, PT, R47.reuse, R34, PT ;  /* 0x000000222f00720c */ /* 0x040fe20003f84070 */
[----:B------:R-:W-:Y:S01]  /*12c0*/  IMAD.MOV R38, RZ, RZ, -R33 ;  /* 0x000000ffff267224 */ /* 0x000fe200078e0a21 */
[----:B------:R-:W-:Y:S01]  /*12d0*/  ISETP.GT.U32.AND P5, PT, R47, R25, PT ;  /* 0x000000192f00720c */ /* 0x000fe20003fa4070 */
[----:B------:R-:W-:-:S02]  /*12e0*/  @!P6 IMAD.IADD R36, R36, 0x1, -R47 ;  /* 0x000000012424e824 */ /* 0x000fc400078e0a2f */
[C---:B------:R-:W-:Y:S01]  /*12f0*/  IMAD R33, R47.reuse, R38, R41 ;  /* 0x000000262f217224 */ /* 0x040fe200078e0229 */
[----:B------:R-:W-:Y:S01]  /*1300*/  IABS R41, R46 ;  /* 0x0000002e00297213 */ /* 0x000fe20000000000 */
[C---:B------:R-:W-:Y:S01]  /*1310*/  IMAD R28, R47.reuse, R28, R40 ;  /* 0x0000001c2f1c7224 */ /* 0x040fe200078e0228 */
[C---:B------:R-:W-:Y:S01]  /*1320*/  ISETP.GT.U32.AND P6, PT, R47.reuse, R36, PT ;  /* 0x000000242f00720c */ /* 0x040fe20003fc4070 */
[----:B------:R-:W-:Y:S01]  /*1330*/  @!P3 IMAD.IADD R32, R32, 0x1, -R47 ;  /* 0x000000012020b824 */ /* 0x000fe200078e0a2f */
[----:B------:R-:W-:Y:S01]  /*1340*/  ISETP.GT.U32.AND P3, PT, R47, R39, PT ;  /* 0x000000272f00720c */ /* 0x000fe20003f64070 */
[----:B0-----:R-:W-:Y:S02]  /*1350*/  IMAD.MOV R40, RZ, RZ, -R21 ;  /* 0x000000ffff287224 */ /* 0x001fe400078e0a15 */
[----:B------:R-:W-:-:S04]  /*1360*/  IMAD.HI.U32 R20, R24, R42, RZ ;  /* 0x0000002a18147227 */ /* 0x000fc800078e00ff */
[--C-:B------:R-:W-:Y:S01]  /*1370*/  @!P5 IMAD.IADD R25, R25, 0x1, -R47.reuse ;  /* 0x000000011919d824 */ /* 0x100fe200078e0a2f */
[----:B------:R-:W-:Y:S01]  /*1380*/  ISETP.GT.U32.AND P5, PT, R47, R33, PT ;  /* 0x000000212f00720c */ /* 0x000fe20003fa4070 */
[--C-:B------:R-:W-:Y:S01]  /*1390*/  @!P4 IMAD.IADD R34, R34, 0x1, -R47.reuse ;  /* 0x000000012222c824 */ /* 0x100fe200078e0a2f */
[----:B------:R-:W-:Y:S01]  /*13a0*/  ISETP.GE.AND P4, PT, R43, RZ, PT ;  /* 0x000000ff2b00720c */ /* 0x000fe20003f86270 */
[----:B------:R-:W-:Y:S01]  /*13b0*/  @!P2 IMAD.MOV R30, RZ, RZ, -R30 ;  /* 0x000000ffff1ea224 */ /* 0x000fe200078e0a1e */
[----:B------:R-:W-:Y:S01]  /*13c0*/  ISETP.GT.U32.AND P2, PT, R47, R25, PT ;  /* 0x000000192f00720c */ /* 0x000fe20003f44070 */
[----:B------:R-:W-:Y:S01]  /*13d0*/  @!P3 IMAD.IADD R39, R39, 0x1, -R47 ;  /* 0x000000012727b824 */ /* 0x000fe200078e0a2f */
[----:B------:R-:W-:Y:S01]  /*13e0*/  ISETP.GT.U32.AND P3, PT, R47, R28, PT ;  /* 0x0000001c2f00720c */ /* 0x000fe20003f64070 */
[----:B------:R-:W-:Y:S02]  /*13f0*/  IMAD R43, R40, R49, RZ ;  /* 0x00000031282b7224 */ /* 0x000fe400078e02ff */
[----:B------:R-:W-:-:S02]  /*1400*/  IMAD.MOV R20, RZ, RZ, -R20 ;  /* 0x000000ffff147224 */ /* 0x000fc400078e0a14 */
[----:B------:R-:W-:-:S04]  /*1410*/  IMAD.HI.U32 R40, R24, R41, RZ ;  /* 0x0000002918287227 */ /* 0x000fc800078e00ff */
[--C-:B------:R-:W-:Y:S01]  /*1420*/  @!P5 IMAD.IADD R33, R33, 0x1, -R47.reuse ;  /* 0x000000012121d824 */ /* 0x100fe200078e0a2f */
[C---:B------:R-:W-:Y:S01]  /*1430*/  ISETP.GT.U32.AND P5, PT, R47.reuse, R39, PT ;  /* 0x000000272f00720c */ /* 0x040fe20003fa4070 */
[----:B------:R-:W-:Y:S01]  /*1440*/  @!P6 IMAD.IADD R36, R36, 0x1, -R47 ;  /* 0x000000012424e824 */ /* 0x000fe200078e0a2f */
[----:B------:R-:W-:Y:S01]  /*1450*/  ISETP.GE.AND P6, PT, R44, RZ, PT ;  /* 0x000000ff2c00720c */ /* 0x000fe20003fc6270 */
[C---:B------:R-:W-:Y:S01]  /*1460*/  IMAD R38, R47.reuse, R20, R42 ;  /* 0x000000142f267224 */ /* 0x040fe200078e022a */
[----:B------:R-:W-:Y:S01]  /*1470*/  IABS R44, R52 ;  /* 0x00000034002c7213 */ /* 0x000fe20000000000 */
[----:B------:R-:W-:Y:S01]  /*1480*/  IMAD.MOV R40, RZ, RZ, -R40 ;  /* 0x000000ffff287224 */ /* 0x000fe200078e0a28 */
[----:B------:R-:W-:Y:S01]  /*1490*/  IABS R42, R18 ;  /* 0x00000012002a7213 */ /* 0x000fe20000000000 */
[----:B------:R-:W-:Y:S02]  /*14a0*/  IMAD.MOV.U32 R20, RZ, RZ, RZ ;  /* 0x000000ffff147224 */ /* 0x000fe400078e00ff */
[----:B------:R-:W-:-:S02]  /*14b0*/  IMAD R41, R47, R40, R41 ;  /* 0x000000282f297224 */ /* 0x000fc400078e0229 */
[----:B------:R-:W-:-:S04]  /*14c0*/  IMAD.HI.U32 R20, R21, R43, R20 ;  /* 0x0000002b15147227 */ /* 0x000fc800078e0014 */
[----:B------:R-:W-:Y:S02]  /*14d0*/  IMAD.MOV.U32 R21, RZ, RZ, R44 ;  /* 0x000000ffff157224 */ /* 0x000fe400078e002c */
[--C-:B------:R-:W-:Y:S01]  /*14e0*/  @!P2 IMAD.IADD R25, R25, 0x1, -R47.reuse ;  /* 0x000000011919a824 */ /* 0x100fe200078e0a2f */
[C---:B------:R-:W-:Y:S01]  /*14f0*/  ISETP.GT.U32.AND P2, PT, R47.reuse, R41, PT ;  /* 0x000000292f00720c */ /* 0x040fe20003f44070 */
[----:B------:R-:W-:Y:S01]  /*1500*/  @!P3 IMAD.IADD R28, R28, 0x1, -R47 ;  /* 0x000000011c1cb824 */ /* 0x000fe200078e0a2f */
[----:B------:R-:W-:Y:S01]  /*1510*/  ISETP.GT.U32.AND P3, PT, R47, R38, PT ;  /* 0x000000262f00720c */ /* 0x000fe20003f64070 */
[----:B------:R-:W-:-:S04]  /*1520*/  IMAD.HI.U32 R24, R24, R21, RZ ;  /* 0x0000001518187227 */ /* 0x000fc800078e00ff */
[----:B------:R-:W-:Y:S01]  /*1530*/  @!P5 IMAD.IADD R39, R39, 0x1, -R47 ;  /* 0x000000012727d824 */ /* 0x000fe200078e0a2f */
[----:B------:R-:W-:Y:S01]  /*1540*/  ISETP.GE.AND P5, PT, R48, RZ, PT ;  /* 0x000000ff3000720c */ /* 0x000fe20003fa6270 */
[----:B------:R-:W-:-:S04]  /*1550*/  IMAD.HI.U32 R20, R20, R42, RZ ;  /* 0x0000002a14147227 */ /* 0x000fc800078e00ff */
[----:B------:R-:W-:Y:S02]  /*1560*/  IMAD.MOV R24, RZ, RZ, -R24 ;  /* 0x000000ffff187224 */ /* 0x000fe400078e0a18 */
[----:B------:R-:W-:Y:S02]  /*1570*/  IMAD.MOV R20, RZ, RZ, -R20 ;  /* 0x000000ffff147224 */ /* 0x000fe400078e0a14 */
[----:B------:R-:W-:Y:S01]  /*1580*/  IMAD R40, R47, R24, R21 ;  /* 0x000000182f287224 */ /* 0x000fe200078e0215 */
[----:B------:R-:W-:Y:S01]  /*1590*/  LOP3.LUT R24, R0, 0x7, RZ, 0xc0, !PT ;  /* 0x0000000700187812 */ /* 0x000fe200078ec0ff */
[----:B------:R-:W-:Y:S02]  /*15a0*/  IMAD R42, R49, R20, R42 ;  /* 0x00000014312a7224 */ /* 0x000fe400078e022a */
[--C-:B------:R-:W-:Y:S01]  /*15b0*/  @!P2 IMAD.IADD R41, R41, 0x1, -R47.reuse ;  /* 0x000000012929a824 */ /* 0x100fe200078e0a2f */
[C---:B------:R-:W-:Y:S01]  /*15c0*/  ISETP.GT.U32.AND P2, PT, R47.reuse, R40, PT ;  /* 0x000000282f00720c */ /* 0x040fe20003f44070 */
[----:B------:R-:W-:Y:S01]  /*15d0*/  @!P3 IMAD.IADD R38, R38, 0x1, -R47 ;  /* 0x000000012626b824 */ /* 0x000fe200078e0a2f */
[----:B------:R-:W-:Y:S01]  /*15e0*/  ISETP.GT.U32.AND P3, PT, R47, R28, PT ;  /* 0x0000001c2f00720c */ /* 0x000fe20003f64070 */
[----:B------:R-:W-:Y:S01]  /*15f0*/  @!P5 IMAD.MOV R35, RZ, RZ, -R35 ;  /* 0x000000ffff23d224 */ /* 0x000fe200078e0a23 */
[----:B------:R-:W-:Y:S01]  /*1600*/  ISETP.GT.U32.AND P5, PT, R49, R42, PT ;  /* 0x0000002a3100720c */ /* 0x000fe20003fa4070 */
[----:B------:R-:W-:Y:S01]  /*1610*/  @!P6 IMAD.MOV R34, RZ, RZ, -R34 ;  /* 0x000000ffff22e224 */ /* 0x000fe200078e0a22 */
[C---:B------:R-:W-:Y:S01]  /*1620*/  ISETP.GT.U32.AND P6, PT, R47.reuse, R38, PT ;  /* 0x000000262f00720c */ /* 0x040fe20003fc4070 */
[----:B------:R-:W-:Y:S01]  /*1630*/  @!P4 IMAD.MOV R32, RZ, RZ, -R32 ;  /* 0x000000ffff20c224 */ /* 0x000fe200078e0a20 */
[----:B------:R-:W-:Y:S01]  /*1640*/  ISETP.GT.U32.AND P4, PT, R47, R33, PT ;  /* 0x000000212f00720c */ /* 0x000fe20003f84070 */
[----:B------:R-:W-:-:S02]  /*1650*/  IMAD.SHL.U32 R21, R23, 0x2, RZ ;  /* 0x0000000217157824 */ /* 0x000fc400078e00ff */
[----:B------:R-:W-:Y:S02]  /*1660*/  IMAD.SHL.U32 R23, R0, 0x2, RZ ;  /* 0x0000000200177824 */ /* 0x000fe400078e00ff */
[--C-:B------:R-:W-:Y:S01]  /*1670*/  @!P2 IMAD.IADD R40, R40, 0x1, -R47.reuse ;  /* 0x000000012828a824 */ /* 0x100fe200078e0a2f */
[C---:B------:R-:W-:Y:S01]  /*1680*/  ISETP.GT.U32.AND P2, PT, R47.reuse, R41, PT ;  /* 0x000000292f00720c */ /* 0x040fe20003f44070 */
[----:B------:R-:W-:Y:S01]  /*1690*/  @!P3 IMAD.IADD R28, R28, 0x1, -R47 ;  /* 0x000000011c1cb824 */ /* 0x000fe200078e0a2f */
[----:B------:R-:W-:Y:S01]  /*16a0*/  ISETP.GE.AND P3, PT, R50, RZ, PT ;  /* 0x000000ff3200720c */ /* 0x000fe20003f66270 */
[----:B------:R-:W-:Y:S01]  /*16b0*/  @!P5 IMAD.IADD R42, R42, 0x1, -R49 ;  /* 0x000000012a2ad824 */ /* 0x000fe200078e0a31 */
[----:B------:R-:W-:Y:S01]  /*16c0*/  ISETP.GT.U32.AND P5, PT, R47, R40, PT ;  /* 0x000000282f00720c */ /* 0x000fe20003fa4070 */
[--C-:B------:R-:W-:Y:S01]  /*16d0*/  @!P6 IMAD.IADD R38, R38, 0x1, -R47.reuse ;  /* 0x000000012626e824 */ /* 0x100fe200078e0a2f */
[----:B------:R-:W-:Y:S01]  /*16e0*/  ISETP.NE.U32.AND P6, PT, R22, RZ, PT ;  /* 0x000000ff1600720c */ /* 0x000fe20003fc5070 */
[----:B------:R-:W-:Y:S01]  /*16f0*/  @!P4 IMAD.IADD R33, R33, 0x1, -R47 ;  /* 0x000000012121c824 */ /* 0x000fe200078e0a2f */
[----:B------:R-:W-:Y:S01]  /*1700*/  ISETP.GE.AND P4, PT, R51, RZ, PT ;  /* 0x000000ff3300720c */ /* 0x000fe20003f86270 */
[----:B------:R-:W-:Y:S01]  /*1710*/  @!P1 IMAD.MOV R25, RZ, RZ, -R25 ;  /* 0x000000ffff199224 */ /* 0x000fe200078e0a19 */
[----:B------:R-:W-:Y:S01]  /*1720*/  SEL R20, RZ, 0x110, !P6 ;  /* 0x00000110ff147807 */ /* 0x000fe20007000000 */
[----:B------:R-:W-:Y:S01]  /*1730*/  @!P0 IMAD.MOV R28, RZ, RZ, -R28 ;  /* 0x000000ffff1c8224 */ /* 0x000fe200078e0a1c */
[----:B------:R-:W-:Y:S01]  /*1740*/  ISETP.GE.AND P6, PT, R45, RZ, PT ;  /* 0x000000ff2d00720c */ /* 0x000fe20003fc6270 */
[--C-:B------:R-:W-:Y:S01]  /*1750*/  @!P2 IMAD.IADD R41, R41, 0x1, -R47.reuse ;  /* 0x000000012929a824 */ /* 0x100fe200078e0a2f */
[----:B------:R-:W-:Y:S01]  /*1760*/  LOP3.LUT R21, R20, R21, RZ, 0x3c, !PT ;  /* 0x0000001514157212 */ /* 0x000fe200078e3cff */
[----:B------:R-:W-:Y:S01]  /*1770*/  IMAD.SHL.U32 R20, R0, 0x10, RZ ;  /* 0x0000001000147824 */ /* 0x000fe200078e00ff */
[----:B------:R-:W-:Y:S01]  /*1780*/  ISETP.GE.AND P2, PT, R46, RZ, PT ;  /* 0x000000ff2e00720c */ /* 0x000fe20003f46270 */
[----:B------:R-:W-:Y:S01]  /*1790*/  @!P3 IMAD.MOV R36, RZ, RZ, -R36 ;  /* 0x000000ffff24b224 */ /* 0x000fe200078e0a24 */
[----:B------:R-:W-:Y:S01]  /*17a0*/  ISETP.GE.AND P3, PT, R37, RZ, PT ;  /* 0x000000ff2500720c */ /* 0x000fe20003f66270 */
[----:B------:R-:W-:Y:S01]  /*17b0*/  @!P5 IMAD.IADD R40, R40, 0x1, -R47 ;  /* 0x000000012828d824 */ /* 0x000fe200078e0a2f */
[----:B------:R-:W-:Y:S01]  /*17c0*/  ISETP.GE.AND P5, PT, R52, RZ, PT ;  /* 0x000000ff3400720c */ /* 0x000fe20003fa6270 */
[----:B------:R-:W-:Y:S01]  /*17d0*/  @!P4 IMAD.MOV R39, RZ, RZ, -R39 ;  /* 0x000000ffff27c224 */ /* 0x000fe200078e0a27 */
[----:B------:R-:W-:Y:S01]  /*17e0*/  LOP3.LUT R45, R20, 0x600, RZ, 0xc0, !PT ;  /* 0x00000600142d7812 */ /* 0x000fe200078ec0ff */
[----:B------:R-:W-:Y:S01]  /*17f0*/  IMAD.SHL.U32 R20, R0, 0x8, RZ ;  /* 0x0000000800147824 */ /* 0x000fe200078e00ff */
[----:B------:R-:W-:Y:S01]  /*1800*/  LOP3.LUT R43, R23, 0x10, RZ, 0xc0, !PT ;  /* 0x00000010172b7812 */ /* 0x000fe200078ec0ff */
[----:B------:R-:W-:Y:S01]  /*1810*/  @!P6 IMAD.MOV R33, RZ, RZ, -R33 ;  /* 0x000000ffff21e224 */ /* 0x000fe200078e0a21 */
[----:B------:R-:W-:Y:S01]  /*1820*/  ISETP.NE.AND P1, PT, RZ, c[0x0][0x17c], PT ;  /* 0x00005f00ff007a0c */ /* 0x000fe20003f25270 */
[----:B------:R-:W-:Y:S01]  /*1830*/  IMAD R44, R24, 0x40, R45 ;  /* 0x00000040182c7824 */ /* 0x000fe200078e022d */
[----:B------:R-:W-:Y:S01]  /*1840*/  LEA.HI R43, R22, R43, RZ, 0x1e ;  /* 0x0000002b162b7211 */ /* 0x000fe200078ff0ff */
[----:B------:R-:W-:Y:S01]  /*1850*/  IMAD R24, R24, 0x110, RZ ;  /* 0x0000011018187824 */ /* 0x000fe200078e02ff */
[----:B------:R-:W-:Y:S01]  /*1860*/  ISETP.GT.U32.AND P4, PT, R49, R42, PT ;  /* 0x0000002a3100720c */ /* 0x000fe20003f84070 */
[----:B------:R-:W-:Y:S01]  /*1870*/  @!P3 IMAD.MOV R38, RZ, RZ, -R38 ;  /* 0x000000ffff26b224 */ /* 0x000fe200078e0a26 */
[----:B------:R-:W-:Y:S01]  /*1880*/  ISETP.NE.AND P0, PT, RZ, c[0x0][0x178], PT ;  /* 0x00005e00ff007a0c */ /* 0x000fe20003f05270 */
[----:B------:R-:W-:Y:S01]  /*1890*/  @!P5 IMAD.MOV R40, RZ, RZ, -R40 ;  /* 0x000000ffff28d224 */ /* 0x000fe200078e0a28 */
[----:B------:R-:W-:Y:S01]  /*18a0*/  LOP3.LUT R43, R24, R43, RZ, 0x3c, !PT ;  /* 0x0000002b182b7212 */ /* 0x000fe200078e3cff */
[----:B------:R-:W-:Y:S01]  /*18b0*/  @!P2 IMAD.MOV R41, RZ, RZ, -R41 ;  /* 0x000000ffff29a224 */ /* 0x000fe200078e0a29 */
[----:B------:R-:W-:Y:S01]  /*18c0*/  LOP3.LUT R24, RZ, c[0x0][0x17c], RZ, 0x33, !PT ;  /* 0x00005f00ff187a12 */ /* 0x000fe200078e33ff */
[----:B------:R-:W-:Y:S01]  /*18d0*/  IMAD.SHL.U32 R173, R173, 0x20, RZ ;  /* 0x00000020adad7824 */ /* 0x000fe200078e00ff */
[----:B------:R-:W-:Y:S01]  /*18e0*/  LOP3.LUT R22, R23, 0x1fe, RZ, 0xc0, !PT ;  /* 0x000001fe17167812 */ /* 0x000fe200078ec0ff */
[----:B------:R-:W-:Y:S01]  /*18f0*/  IMAD.SHL.U32 R172, R172, 0x20, RZ ;  /* 0x00000020acac7824 */ /* 0x000fe200078e00ff */
[C---:B------:R-:W-:Y:S01]  /*1900*/  SEL R25, R24.reuse, R25, !P1 ;  /* 0x0000001918197207 */ /* 0x040fe20004800000 */
[----:B------:R-:W-:Y:S01]  /*1910*/  IMAD R175, R121, c[0x0][0x18c], RZ ;  /* 0x0000630079af7a24 */ /* 0x000fe200078e02ff */
[----:B------:R-:W-:Y:S01]  /*1920*/  SEL R27, R24, R27, !P1 ;  /* 0x0000001b181b7207 */ /* 0x000fe20004800000 */
[----:B------:R-:W-:Y:S01]  /*1930*/  @!P4 IMAD.IADD R42, R42, 0x1, -R49 ;  /* 0x000000012a2ac824 */ /* 0x000fe200078e0a31 */
[C---:B------:R-:W-:Y:S01]  /*1940*/  SEL R29, R24.reuse, R29, !P1 ;  /* 0x0000001d181d7207 */ /* 0x040fe20004800000 */
[----:B------:R-:W-:Y:S01]  /*1950*/  IMAD R25, R25, c[0x0][0x190], RZ ;  /* 0x0000640019197a24 */ /* 0x000fe200078e02ff */
[C---:B------:R-:W-:Y:S01]  /*1960*/  SEL R26, R24.reuse, R26, !P1 ;  /* 0x0000001a181a7207 */ /* 0x040fe20004800000 */
[----:B------:R-:W-:Y:S01]  /*1970*/  IMAD R27, R27, c[0x0][0x190], RZ ;  /* 0x000064001b1b7a24 */ /* 0x000fe200078e02ff */
[C---:B------:R-:W-:Y:S01]  /*1980*/  SEL R28, R24.reuse, R28, !P1 ;  /* 0x0000001c181c7207 */ /* 0x040fe20004800000 */
[----:B------:R-:W-:Y:S01]  /*1990*/  IMAD R29, R29, c[0x0][0x190], RZ ;  /* 0x000064001d1d7a24 */ /* 0x000fe200078e02ff */
[----:B------:R-:W-:Y:S01]  /*19a0*/  SEL R31, R24, R31, !P1 ;  /* 0x0000001f181f7207 */ /* 0x000fe20004800000 */
[----:B------:R-:W-:Y:S01]  /*19b0*/  IMAD R26, R26, c[0x0][0x190], RZ ;  /* 0x000064001a1a7a24 */ /* 0x000fe200078e02ff */
[----:B------:R-:W-:Y:S01]  /*19c0*/  SEL R30, R24, R30, !P1 ;  /* 0x0000001e181e7207 */ /* 0x000fe20004800000 */
        /* <DEDUP_REMOVED lines=17> */
[----:B------:R-:W-:Y:S01]  /*1ae0*/  SEL R24, R24, R41, !P1 ;  /* 0x0000002918187207 */ /* 0x000fe20004800000 */
[----:B------:R-:W-:Y:S01]  /*1af0*/  IMAD R39, R39, c[0x0][0x190], RZ ;  /* 0x0000640027277a24 */ /* 0x000fe200078e02ff */
[----:B------:R-:W-:Y:S01]  /*1b00*/  ISETP.GE.AND P1, PT, R18, RZ, PT ;  /* 0x000000ff1200720c */ /* 0x000fe20003f26270 */
[----:B------:R-:W-:Y:S01]  /*1b10*/  IMAD R40, R40, c[0x0][0x190], RZ ;  /* 0x0000640028287a24 */ /* 0x000fe200078e02ff */
[----:B------:R-:W-:Y:S01]  /*1b20*/  LEA R184, P3, R25, c[0x0][0x168], 0x1 ;  /* 0x00005a0019b87a11 */ /* 0x000fe200078608ff */
[----:B------:R-:W-:Y:S01]  /*1b30*/  IMAD R24, R24, c[0x0][0x190], RZ ;  /* 0x0000640018187a24 */ /* 0x000fe200078e02ff */
[----:B------:R-:W-:-:S02]  /*1b40*/  LEA R182, P4, R27, c[0x0][0x168], 0x1 ;  /* 0x00005a001bb67a11 */ /* 0x000fc400078808ff */
[----:B------:R-:W-:Y:S02]  /*1b50*/  LEA.HI.X.SX32 R185, R25, c[0x0][0x16c], 0x1, P3 ;  /* 0x00005b0019b97a11 */ /* 0x000fe400018f0eff */
[----:B------:R-:W-:Y:S02]  /*1b60*/  LEA.HI.X.SX32 R183, R27, c[0x0][0x16c], 0x1, P4 ;  /* 0x00005b001bb77a11 */ /* 0x000fe400020f0eff */
[----:B------:R-:W-:Y:S02]  /*1b70*/  LEA R180, P5, R29, c[0x0][0x168], 0x1 ;  /* 0x00005a001db47a11 */ /* 0x000fe400078a08ff */
[----:B------:R-:W-:Y:S01]  /*1b80*/  LEA R152, P6, R26, c[0x0][0x168], 0x1 ;  /* 0x00005a001a987a11 */ /* 0x000fe200078c08ff */
[----:B------:R-:W-:Y:S01]  /*1b90*/  @!P1 IMAD.MOV R42, RZ, RZ, -R42 ;  /* 0x000000ffff2a9224 */ /* 0x000fe200078e0a2a */
[----:B------:R-:W-:Y:S02]  /*1ba0*/  @!P0 LOP3.LUT R42, RZ, c[0x0][0x178], RZ, 0x33, !PT ;  /* 0x00005e00ff2a8a12 */ /* 0x000fe400078e33ff */
[----:B------:R-:W-:-:S02]  /*1bb0*/  LEA R154, P0, R28, c[0x0][0x168], 0x1 ;  /* 0x00005a001c9a7a11 */ /* 0x000fc400078008ff */
[----:B------:R-:W-:Y:S01]  /*1bc0*/  LEA R142, P1, R31, c[0x0][0x168], 0x1 ;  /* 0x00005a001f8e7a11 */ /* 0x000fe200078208ff */
[----:B------:R-:W-:Y:S01]  /*1bd0*/  IMAD R42, R42, c[0x0][0x184], RZ ;  /* 0x000061002a2a7a24 */ /* 0x000fe200078e02ff */
[----:B------:R-:W-:Y:S02]  /*1be0*/  LEA R146, P3, R32, c[0x0][0x168], 0x1 ;  /* 0x00005a0020927a11 */ /* 0x000fe400078608ff */
[----:B------:R-:W-:Y:S02]  /*1bf0*/  LEA R148, P4, R33, c[0x0][0x168], 0x1 ;  /* 0x00005a0021947a11 */ /* 0x000fe400078808ff */
[----:B------:R-:W-:Y:S02]  /*1c00*/  LEA R186, P2, R42, c[0x0][0x160], 0x1 ;  /* 0x000058002aba7a11 */ /* 0x000fe400078408ff */
[----:B------:R-:W-:Y:S02]  /*1c10*/  LOP3.LUT R23, R20, 0x30, R23, 0x48, !PT ;  /* 0x0000003014177812 */ /* 0x000fe400078e4817 */
[----:B------:R-:W-:-:S02]  /*1c20*/  LEA.HI.X.SX32 R187, R42, c[0x0][0x164], 0x1, P2 ;  /* 0x000059002abb7a11 */ /* 0x000fc400010f0eff */
[----:B------:R-:W-:Y:S01]  /*1c30*/  LEA R144, P2, R30, c[0x0][0x168], 0x1 ;  /* 0x00005a001e907a11 */ /* 0x000fe200078408ff */
[----:B------:R-:W-:Y:S01]  /*1c40*/  IMAD.IADD R23, R23, 0x1, R44 ;  /* 0x0000000117177824 */ /* 0x000fe200078e022c */
[----:B------:R-:W-:Y:S02]  /*1c50*/  LEA.HI.X.SX32 R181, R29, c[0x0][0x16c], 0x1, P5 ;  /* 0x00005b001db57a11 */ /* 0x000fe400028f0eff */
[----:B------:R-:W-:Y:S02]  /*1c60*/  LEA.HI.X.SX32 R153, R26, c[0x0][0x16c], 0x1, P6 ;  /* 0x00005b001a997a11 */ /* 0x000fe400030f0eff */
[----:B------:R-:W-:Y:S02]  /*1c70*/  LEA.HI.X.SX32 R155, R28, c[0x0][0x16c], 0x1, P0 ;  /* 0x00005b001c9b7a11 */ /* 0x000fe400000f0eff */
[----:B------:R-:W-:Y:S02]  /*1c80*/  LEA.HI.X.SX32 R143, R31, c[0x0][0x16c], 0x1, P1 ;  /* 0x00005b001f8f7a11 */ /* 0x000fe400008f0eff */
[----:B------:R-:W-:-:S02]  /*1c90*/  LEA.HI.X.SX32 R145, R30, c[0x0][0x16c], 0x1, P2 ;  /* 0x00005b001e917a11 */ /* 0x000fc400010f0eff */
[----:B------:R-:W-:Y:S02]  /*1ca0*/  LEA.HI.X.SX32 R147, R32, c[0x0][0x16c], 0x1, P3 ;  /* 0x00005b0020937a11 */ /* 0x000fe400018f0eff */
[----:B------:R-:W-:Y:S02]  /*1cb0*/  LEA.HI.X.SX32 R149, R33, c[0x0][0x16c], 0x1, P4 ;  /* 0x00005b0021957a11 */ /* 0x000fe400020f0eff */
[----:B------:R-:W-:Y:S02]  /*1cc0*/  SHF.R.U32.HI R37, RZ, 0x2, R0 ;  /* 0x00000002ff257819 */ /* 0x000fe40000011600 */
[----:B------:R-:W-:Y:S02]  /*1cd0*/  LOP3.LUT R120, R43, 0x800, R120, 0xf8, !PT ;  /* 0x000008002b787812 */ /* 0x000fe400078ef878 */
[----:B------:R-:W-:Y:S02]  /*1ce0*/  LEA R150, P5, R34, c[0x0][0x168], 0x1 ;  /* 0x00005a0022967a11 */ /* 0x000fe400078a08ff */
[----:B------:R-:W-:-:S02]  /*1cf0*/  LEA R132, P6, R35, c[0x0][0x168], 0x1 ;  /* 0x00005a0023847a11 */ /* 0x000fc400078c08ff */
[----:B------:R-:W-:Y:S02]  /*1d00*/  LEA R134, P0, R36, c[0x0][0x168], 0x1 ;  /* 0x00005a0024867a11 */ /* 0x000fe400078008ff */
[----:B------:R-:W-:Y:S02]  /*1d10*/  LEA R136, P1, R38, c[0x0][0x168], 0x1 ;  /* 0x00005a0026887a11 */ /* 0x000fe400078208ff */
[----:B------:R-:W-:Y:S02]  /*1d20*/  LEA R138, P2, R39, c[0x0][0x168], 0x1 ;  /* 0x00005a00278a7a11 */ /* 0x000fe400078408ff */
[----:B------:R-:W-:Y:S02]  /*1d30*/  LEA R140, P3, R40, c[0x0][0x168], 0x1 ;  /* 0x00005a00288c7a11 */ /* 0x000fe400078608ff */
[----:B------:R-:W-:Y:S02]  /*1d40*/  LEA R122, P4, R24, c[0x0][0x168], 0x1 ;  /* 0x00005a00187a7a11 */ /* 0x000fe400078808ff */
[----:B------:R-:W-:-:S02]  /*1d50*/  LOP3.LUT R22, R22, 0x30, R37, 0x78, !PT ;  /* 0x0000003016167812 */ /* 0x000fc400078e7825 */
[C---:B------:R-:W-:Y:S02]  /*1d60*/  LOP3.LUT R174, R21.reuse, 0x20, RZ, 0x3c, !PT ;  /* 0x0000002015ae7812 */ /* 0x040fe400078e3cff */
[C---:B------:R-:W-:Y:S02]  /*1d70*/  LOP3.LUT R176, R21.reuse, 0x40, RZ, 0x3c, !PT ;  /* 0x0000004015b07812 */ /* 0x040fe400078e3cff */
[----:B------:R-:W-:Y:S02]  /*1d80*/  LOP3.LUT R177, R21, 0x60, RZ, 0x3c, !PT ;  /* 0x0000006015b17812 */ /* 0x000fe400078e3cff */
[----:B------:R-:W-:Y:S02]  /*1d90*/  LOP3.LUT R178, R120, 0x40, RZ, 0x3c, !PT ;  /* 0x0000004078b27812 */ /* 0x000fe400078e3cff */
[----:B------:R-:W-:Y:S02]  /*1da0*/  LEA.HI.X.SX32 R151, R34, c[0x0][0x16c], 0x1, P5 ;  /* 0x00005b0022977a11 */ /* 0x000fe400028f0eff */
[----:B------:R-:W-:-:S02]  /*1db0*/  LEA.HI.X.SX32 R133, R35, c[0x0][0x16c], 0x1, P6 ;  /* 0x00005b0023857a11 */ /* 0x000fc400030f0eff */
[----:B------:R-:W-:Y:S02]  /*1dc0*/  LEA.HI.X.SX32 R135, R36, c[0x0][0x16c], 0x1, P0 ;  /* 0x00005b0024877a11 */ /* 0x000fe400000f0eff */
[----:B------:R-:W-:Y:S02]  /*1dd0*/  LEA.HI.X.SX32 R137, R38, c[0x0][0x16c], 0x1, P1 ;  /* 0x00005b0026897a11 */ /* 0x000fe400008f0eff */
[----:B------:R-:W-:Y:S02]  /*1de0*/  LEA.HI.X.SX32 R139, R39, c[0x0][0x16c], 0x1, P2 ;  /* 0x00005b00278b7a11 */ /* 0x000fe400010f0eff */
[----:B------:R-:W-:Y:S02]  /*1df0*/  LEA.HI.X.SX32 R141, R40, c[0x0][0x16c], 0x1, P3 ;  /* 0x00005b00288d7a11 */ /* 0x000fe400018f0eff */
[----:B------:R-:W-:Y:S02]  /*1e00*/  LEA.HI.X.SX32 R123, R24, c[0x0][0x16c], 0x1, P4 ;  /* 0x00005b00187b7a11 */ /* 0x000fe400020f0eff */
.L_x_2:
[----:B------:R-:W-:Y:S01]  /*1e10*/  ISETP.GE.AND P0, PT, R2, UR4, PT ;  /* 0x0000000402007c0c */ /* 0x000fe2000bf06270 */
[----:B------:R-:W-:Y:S01]  /*1e20*/  IMAD.WIDE R40, R156, 0x2, R186 ;  /* 0x000000029c287825 */ /* 0x000fe200078e02ba */
[----:B------:R-:W-:-:S02]  /*1e30*/  ISETP.GE.AND P1, PT, R3, UR4, PT ;  /* 0x0000000403007c0c */ /* 0x000fc4000bf26270 */
[----:B------:R-:W-:Y:S01]  /*1e40*/  PRMT R34, RZ, 0x7610, R34 ;  /* 0x00007610ff227816 */ /* 0x000fe20000000022 */
[----:B------:R-:W-:Y:S01]  /*1e50*/  IMAD.WIDE R30, R171, 0x2, R186 ;  /* 0x00000002ab1e7825 */ /* 0x000fe200078e02ba */
[----:B------:R-:W-:Y:S02]  /*1e60*/  PRMT R37, RZ, 0x7610, R37 ;  /* 0x00007610ff257816 */ /* 0x000fe40000000025 */
[----:B------:R-:W-:Y:S01]  /*1e70*/  ISETP.GE.AND P2, PT, R4, UR4, PT ;  /* 0x0000000404007c0c */ /* 0x000fe2000bf46270 */
[----:B------:R-:W-:Y:S01]  /*1e80*/  IMAD.WIDE R26, R170, 0x2, R186 ;  /* 0x00000002aa1a7825 */ /* 0x000fe200078e02ba */
[----:B------:R-:W-:Y:S02]  /*1e90*/  ISETP.GE.AND P3, PT, R5, UR4, PT ;  /* 0x0000000405007c0c */ /* 0x000fe4000bf66270 */
[----:B------:R-:W-:Y:S01]  /*1ea0*/  PRMT R35, RZ, 0x7610, R35 ;  /* 0x00007610ff237816 */ /* 0x000fe20000000023 */
[----:B------:R0:W2:Y:S01]  /*1eb0*/  @!P0 LDG.E.U16 R34, [R40.64] ;  /* 0x0000000628228981 */ /* 0x0000a2000c1e1500 */
[----:B------:R-:W-:-:S02]  /*1ec0*/  ISETP.GE.AND P0, PT, R7, UR4, PT ;  /* 0x0000000407007c0c */ /* 0x000fc4000bf06270 */
[----:B------:R-:W-:Y:S01]  /*1ed0*/  ISETP.GE.AND P4, PT, R6, UR4, PT ;  /* 0x0000000406007c0c */ /* 0x000fe2000bf86270 */
[----:B------:R1:W3:Y:S01]  /*1ee0*/  @!P1 LDG.E.U16 R37, [R30.64] ;  /* 0x000000061e259981 */ /* 0x0002e2000c1e1500 */
[----:B------:R-:W-:Y:S01]  /*1ef0*/  ISETP.GE.AND P1, PT, R8, UR4, PT ;  /* 0x0000000408007c0c */ /* 0x000fe2000bf26270 */
[----:B------:R-:W-:Y:S01]  /*1f00*/  IMAD.WIDE R32, R169, 0x2, R186 ;  /* 0x00000002a9207825 */ /* 0x000fe200078e02ba */
[----:B------:R-:W-:Y:S01]  /*1f10*/  PRMT R36, RZ, 0x7610, R36 ;  /* 0x00007610ff247816 */ /* 0x000fe20000000024 */
[----:B------:R4:W5:Y:S01]  /*1f20*/  @!P2 LDG.E.U16 R35, [R26.64] ;  /* 0x000000061a23a981 */ /* 0x000962000c1e1500 */
[----:B------:R-:W-:Y:S01]  /*1f30*/  PRMT R39, RZ, 0x7610, R39 ;  /* 0x00007610ff277816 */ /* 0x000fe20000000027 */
[----:B------:R-:W-:Y:S01]  /*1f40*/  IMAD.WIDE R24, R167, 0x2, R186 ;  /* 0x00000002a7187825 */ /* 0x000fe200078e02ba */
[----:B0-----:R-:W-:Y:S02]  /*1f50*/  PRMT R41, RZ, 0x7610, R41 ;  /* 0x00007610ff297816 */ /* 0x001fe40000000029 */
[----:B------:R0:W3:Y:S01]  /*1f60*/  @!P3 LDG.E.U16 R36, [R32.64] ;  /* 0x000000062024b981 */ /* 0x0000e2000c1e1500 */
[----:B----4-:R-:W-:-:S03]  /*1f70*/  IMAD.WIDE R26, R166, 0x2, R186 ;  /* 0x00000002a61a7825 */ /* 0x010fc600078e02ba */
[----:B------:R4:W3:Y:S01]  /*1f80*/  @!P0 LDG.E.U16 R39, [R24.64] ;  /* 0x0000000618278981 */ /* 0x0008e2000c1e1500 */
[----:B------:R-:W-:Y:S02]  /*1f90*/  PRMT R38, RZ, 0x7610, R38 ;  /* 0x00007610ff267816 */ /* 0x000fe40000000026 */
[----:B------:R-:W-:Y:S01]  /*1fa0*/  ISETP.GE.AND P2, PT, R9, UR4, PT ;  /* 0x0000000409007c0c */ /* 0x000fe2000bf46270 */
[----:B------:R0:W3:Y:S01]  /*1fb0*/  @!P1 LDG.E.U16 R41, [R26.64] ;  /* 0x000000061a299981 */ /* 0x0000e2000c1e1500 */
[----:B------:R-:W-:Y:S01]  /*1fc0*/  ISETP.GE.AND P3, PT, R10, UR4, PT ;  /* 0x000000040a007c0c */ /* 0x000fe2000bf66270 */
[----:B------:R-:W-:Y:S01]  /*1fd0*/  IMAD.WIDE R28, R168, 0x2, R186 ;  /* 0x00000002a81c7825 */ /* 0x000fe200078e02ba */
[----:B------:R-:W-:Y:S02]  /*1fe0*/  ISETP.GE.AND P0, PT, R11, UR4, PT ;  /* 0x000000040b007c0c */ /* 0x000fe4000bf06270 */
[----:B------:R-:W-:Y:S02]  /*1ff0*/  ISETP.GE.AND P1, PT, R12, UR4, PT ;  /* 0x000000040c007c0c */ /* 0x000fe4000bf26270 */
[----:B------:R4:W3:Y:S01]  /*2000*/  @!P4 LDG.E.U16 R38, [R28.64] ;  /* 0x000000061c26c981 */ /* 0x0008e2000c1e1500 */
[----:B------:R-:W-:Y:S01]  /*2010*/  PRMT R40, RZ, 0x7610, R40 ;  /* 0x00007610ff287816 */ /* 0x000fe20000000028 */
[----:B-1----:R-:W-:Y:S01]  /*2020*/  IMAD.WIDE R30, R165, 0x2, R186 ;  /* 0x00000002a51e7825 */ /* 0x002fe200078e02ba */
[----:B------:R-:W-:-:S02]  /*2030*/  PRMT R42, RZ, 0x7610, R42 ;  /* 0x00007610ff2a7816 */ /* 0x000fc4000000002a */
[----:B------:R-:W-:Y:S01]  /*2040*/  ISETP.GE.AND P4, PT, R13, UR4, PT ;  /* 0x000000040d007c0c */ /* 0x000fe2000bf86270 */
[----:B0-----:R-:W-:Y:S01]  /*2050*/  IMAD.WIDE R32, R164, 0x2, R186 ;  /* 0x00000002a4207825 */ /* 0x001fe200078e02ba */
[----:B------:R-:W-:Y:S01]  /*2060*/  PRMT R43, RZ, 0x7610, R43 ;  /* 0x00007610ff2b7816 */ /* 0x000fe2000000002b */
[----:B------:R0:W5:Y:S01]  /*2070*/  @!P2 LDG.E.U16 R40, [R30.64] ;  /* 0x000000061e28a981 */ /* 0x000162000c1e1500 */
[----:B------:R-:W-:Y:S01]  /*2080*/  PRMT R45, RZ, 0x7610, R45 ;  /* 0x00007610ff2d7816 */ /* 0x000fe2000000002d */
[----:B----4-:R-:W-:-:S04]  /*2090*/  IMAD.WIDE R24, R163, 0x2, R186 ;  /* 0x00000002a3187825 */ /* 0x010fc800078e02ba */
[----:B------:R-:W-:Y:S01]  /*20a0*/  IMAD.WIDE R28, R162, 0x2, R186 ;  /* 0x00000002a21c7825 */ /* 0x000fe200078e02ba */
[----:B------:R1:W4:Y:S01]  /*20b0*/  @!P3 LDG.E.U16 R42, [R32.64] ;  /* 0x00000006202ab981 */ /* 0x000322000c1e1500 */
[----:B------:R-:W-:Y:S02]  /*20c0*/  PRMT R44, RZ, 0x7610, R44 ;  /* 0x00007610ff2c7816 */ /* 0x000fe4000000002c */
[----:B------:R-:W-:Y:S01]  /*20d0*/  ISETP.GE.AND P2, PT, R15, UR4, PT ;  /* 0x000000040f007c0c */ /* 0x000fe2000bf46270 */
[----:B------:R1:W5:Y:S01]  /*20e0*/  @!P0 LDG.E.U16 R43, [R24.64] ;  /* 0x00000006182b8981 */ /* 0x000362000c1e1500 */
[----:B------:R-:W-:Y:S01]  /*20f0*/  ISETP.GE.AND P0, PT, R14, UR4, PT ;  /* 0x000000040e007c0c */ /* 0x000fe2000bf06270 */
[--C-:B------:R-:W-:Y:S01]  /*2100*/  IMAD.WIDE R46, R161, 0x2, R186.reuse ;  /* 0x00000002a12e7825 */ /* 0x100fe200078e02ba */
[----:B------:R-:W-:Y:S01]  /*2110*/  ISETP.GE.AND P3, PT, R17, UR4, PT ;  /* 0x0000000411007c0c */ /* 0x000fe2000bf66270 */
[----:B------:R1:W5:Y:S01]  /*2120*/  @!P1 LDG.E.U16 R45, [R28.64] ;  /* 0x000000061c2d9981 */ /* 0x000362000c1e1500 */
[----:B------:R-:W-:Y:S01]  /*2130*/  ISETP.GE.AND P1, PT, R16, UR4, PT ;  /* 0x0000000410007c0c */ /* 0x000fe2000bf26270 */
[----:B0-----:R-:W-:Y:S01]  /*2140*/  IMAD.WIDE R30, R160, 0x2, R186 ;  /* 0x00000002a01e7825 */ /* 0x001fe200078e02ba */
[----:B------:R-:W-:Y:S01]  /*2150*/  PRMT R48, RZ, 0x7610, R48 ;  /* 0x00007610ff307816 */ /* 0x000fe20000000030 */
[----:B------:R0:W5:Y:S01]  /*2160*/  @!P4 LDG.E.U16 R44, [R46.64] ;  /* 0x000000062e2cc981 */ /* 0x000162000c1e1500 */
[----:B------:R-:W-:Y:S01]  /*2170*/  PRMT R49, RZ, 0x7610, R49 ;  /* 0x00007610ff317816 */ /* 0x000fe20000000031 */
[----:B-1----:R-:W-:Y:S01]  /*2180*/  IMAD.WIDE R32, R159, 0x2, R186 ;  /* 0x000000029f207825 */ /* 0x002fe200078e02ba */
[----:B------:R-:W-:-:S03]  /*2190*/  PRMT R51, RZ, 0x7610, R51 ;  /* 0x00007610ff337816 */ /* 0x000fc60000000033 */
[----:B------:R-:W-:Y:S01]  /*21a0*/  IMAD.WIDE R26, R158, 0x2, R186 ;  /* 0x000000029e1a7825 */ /* 0x000fe200078e02ba */
[----:B------:R1:W5:Y:S01]  /*21b0*/  @!P0 LDG.E.U16 R48, [R30.64] ;  /* 0x000000061e308981 */ /* 0x000362000c1e1500 */
[----:B0-----:R-:W-:Y:S02]  /*21c0*/  PRMT R46, RZ, 0x7610, R46 ;  /* 0x00007610ff2e7816 */ /* 0x001fe4000000002e */
[----:B------:R-:W-:Y:S01]  /*21d0*/  IMAD.WIDE R24, R157, 0x2, R186 ;  /* 0x000000029d187825 */ /* 0x000fe200078e02ba */
[----:B------:R0:W5:Y:S04]  /*21e0*/  @!P2 LDG.E.U16 R49, [R32.64] ;  /* 0x000000062031a981 */ /* 0x000168000c1e1500 */
[----:B------:R0:W5:Y:S04]  /*21f0*/  @!P1 LDG.E.U16 R51, [R26.64] ;  /* 0x000000061a339981 */ /* 0x000168000c1e1500 */
[----:B------:R0:W5:Y:S04]  /*2200*/  @!P3 LDG.E.U16 R46, [R24.64] ;  /* 0x00000006182eb981 */ /* 0x000168000c1e1500 */
[----:B------:R-:W-:Y:S01]  /*2210*/  BAR.SYNC.DEFER_BLOCKING 0x0 ;  /* 0x0000000000007b1d */ /* 0x000fe20000010000 */
[----:B------:R-:W-:Y:S01]  /*2220*/  ISETP.GE.AND P4, PT, R121, UR4, PT ;  /* 0x0000000479007c0c */ /* 0x000fe2000bf86270 */
[----:B------:R-:W-:Y:S01]  /*2230*/  IMAD.WIDE R28, R175, 0x2, R122 ;  /* 0x00000002af1c7825 */ /* 0x000fe200078e027a */
[----:B------:R-:W-:-:S02]  /*2240*/  PRMT R47, RZ, 0x7610, R47 ;  /* 0x00007610ff2f7816 */ /* 0x000fc4000000002f */
[----:B------:R-:W-:Y:S01]  /*2250*/  PRMT R53, RZ, 0x7610, R53 ;  /* 0x00007610ff357816 */ /* 0x000fe20000000035 */
[C---:B0-----:R-:W-:Y:S01]  /*2260*/  IMAD.WIDE R24, R175.reuse, 0x2, R140 ;  /* 0x00000002af187825 */ /* 0x041fe200078e028c */
[----:B------:R-:W-:Y:S02]  /*2270*/  PRMT R55, RZ, 0x7610, R55 ;  /* 0x00007610ff377816 */ /* 0x000fe40000000037 */
[----:B------:R-:W-:Y:S01]  /*2280*/  PRMT R125, RZ, 0x7610, R125 ;  /* 0x00007610ff7d7816 */ /* 0x000fe2000000007d */
[C---:B------:R-:W-:Y:S01]  /*2290*/  IMAD.WIDE R26, R175.reuse, 0x2, R138 ;  /* 0x00000002af1a7825 */ /* 0x040fe200078e028a */
[----:B------:R-:W-:Y:S02]  /*22a0*/  PRMT R127, RZ, 0x7610, R127 ;  /* 0x00007610ff7f7816 */ /* 0x000fe4000000007f */
[----:B------:R-:W-:Y:S01]  /*22b0*/  PRMT R129, RZ, 0x7610, R129 ;  /* 0x00007610ff817816 */ /* 0x000fe20000000081 */
[----:B-1----:R-:W-:-:S04]  /*22c0*/  IMAD.WIDE R30, R175, 0x2, R134 ;  /* 0x00000002af1e7825 */ /* 0x002fc800078e0286 */
[C---:B------:R-:W-:Y:S01]  /*22d0*/  IMAD.WIDE R32, R175.reuse, 0x2, R132 ;  /* 0x00000002af207825 */ /* 0x040fe200078e0284 */
[----:B------:R0:W5:Y:S01]  /*22e0*/  @!P4 LDG.E.U16 R47, [R28.64] ;  /* 0x000000061c2fc981 */ /* 0x000162000c1e1500 */
[----:B------:R-:W-:Y:S02]  /*22f0*/  PRMT R131, RZ, 0x7610, R131 ;  /* 0x00007610ff837816 */ /* 0x000fe40000000083 */
[----:B------:R-:W-:Y:S01]  /*2300*/  PRMT R189, RZ, 0x7610, R189 ;  /* 0x00007610ffbd7816 */ /* 0x000fe200000000bd */
[----:B------:R1:W5:Y:S01]  /*2310*/  @!P4 LDG.E.U16 R53, [R24.64] ;  /* 0x000000061835c981 */ /* 0x000362000c1e1500 */
[----:B------:R-:W-:Y:S02]  /*2320*/  PRMT R191, RZ, 0x7610, R191 ;  /* 0x00007610ffbf7816 */ /* 0x000fe400000000bf */
[----:B------:R-:W-:Y:S01]  /*2330*/  PRMT R193, RZ, 0x7610, R193 ;  /* 0x00007610ffc17816 */ /* 0x000fe200000000c1 */
[----:B------:R1:W5:Y:S01]  /*2340*/  @!P4 LDG.E.U16 R55, [R26.64] ;  /* 0x000000061a37c981 */ /* 0x000362000c1e1500 */
[----:B0-----:R-:W-:Y:S01]  /*2350*/  IMAD.WIDE R28, R175, 0x2, R136 ;  /* 0x00000002af1c7825 */ /* 0x001fe200078e0288 */
[----:B------:R-:W-:-:S02]  /*2360*/  PRMT R195, RZ, 0x7610, R195 ;  /* 0x00007610ffc37816 */ /* 0x000fc400000000c3 */
[----:B------:R0:W5:Y:S01]  /*2370*/  @!P4 LDG.E.U16 R127, [R30.64] ;  /* 0x000000061e7fc981 */ /* 0x000162000c1e1500 */
[----:B-1----:R-:W-:-:S03]  /*2380*/  IMAD.WIDE R24, R175, 0x2, R150 ;  /* 0x00000002af187825 */ /* 0x002fc600078e0296 */
[----:B------:R1:W5:Y:S01]  /*2390*/  @!P4 LDG.E.U16 R125, [R28.64] ;  /* 0x000000061c7dc981 */ /* 0x000362000c1e1500 */
[----:B------:R-:W-:-:S03]  /*23a0*/  IMAD.WIDE R26, R175, 0x2, R148 ;  /* 0x00000002af1a7825 */ /* 0x000fc600078e0294 */
[----:B------:R1:W5:Y:S01]  /*23b0*/  @!P4 LDG.E.U16 R129, [R32.64] ;  /* 0x000000062081c981 */ /* 0x000362000c1e1500 */
[C---:B0-----:R-:W-:Y:S01]  /*23c0*/  IMAD.WIDE R30, R175.reuse, 0x2, R144 ;  /* 0x00000002af1e7825 */ /* 0x041fe200078e0290 */
[----:B------:R-:W-:Y:S02]  /*23d0*/  PRMT R197, RZ, 0x7610, R197 ;  /* 0x00007610ffc57816 */ /* 0x000fe400000000c5 */
[----:B------:R0:W5:Y:S01]  /*23e0*/  @!P4 LDG.E.U16 R131, [R24.64] ;  /* 0x000000061883c981 */ /* 0x000162000c1e1500 */
[C---:B-1----:R-:W-:Y:S01]  /*23f0*/  IMAD.WIDE R28, R175.reuse, 0x2, R146 ;  /* 0x00000002af1c7825 */ /* 0x042fe200078e0292 */
[----:B------:R-:W-:Y:S02]  /*2400*/  PRMT R199, RZ, 0x7610, R199 ;  /* 0x00007610ffc77816 */ /* 0x000fe400000000c7 */
[----:B------:R1:W5:Y:S01]  /*2410*/  @!P4 LDG.E.U16 R189, [R26.64] ;  /* 0x000000061abdc981 */ /* 0x000362000c1e1500 */
[----:B------:R-:W-:Y:S01]  /*2420*/  IMAD.WIDE R32, R175, 0x2, R142 ;  /* 0x00000002af207825 */ /* 0x000fe200078e028e */
[----:B------:R-:W-:-:S02]  /*2430*/  PRMT R201, RZ, 0x7610, R201 ;  /* 0x00007610ffc97816 */ /* 0x000fc400000000c9 */
[----:B------:R1:W5:Y:S01]  /*2440*/  @!P4 LDG.E.U16 R191, [R28.64] ;  /* 0x000000061cbfc981 */ /* 0x000362000c1e1500 */
[----:B------:R-:W-:Y:S01]  /*2450*/  PRMT R203, RZ, 0x7610, R203 ;  /* 0x00007610ffcb7816 */ /* 0x000fe200000000cb */
[C---:B0-----:R-:W-:Y:S01]  /*2460*/  IMAD.WIDE R24, R175.reuse, 0x2, R154 ;  /* 0x00000002af187825 */ /* 0x041fe200078e029a */
[----:B------:R-:W-:Y:S01]  /*2470*/  PRMT R205, RZ, 0x7610, R205 ;  /* 0x00007610ffcd7816 */ /* 0x000fe200000000cd */
[----:B------:R0:W5:Y:S02]  /*2480*/  @!P4 LDG.E.U16 R193, [R30.64] ;  /* 0x000000061ec1c981 */ /* 0x000164000c1e1500 */
[C---:B-1----:R-:W-:Y:S02]  /*2490*/  IMAD.WIDE R26, R175.reuse, 0x2, R152 ;  /* 0x00000002af1a7825 */ /* 0x042fe400078e0298 */
[----:B------:R1:W5:Y:S02]  /*24a0*/  @!P4 LDG.E.U16 R195, [R32.64] ;  /* 0x0000000620c3c981 */ /* 0x000364000c1e1500 */
[----:B------:R-:W-:-:S02]  /*24b0*/  IMAD.WIDE R28, R175, 0x2, R180 ;  /* 0x00000002af1c7825 */ /* 0x000fc400078e02b4 */
[----:B------:R-:W5:Y:S02]  /*24c0*/  @!P4 LDG.E.U16 R197, [R24.64] ;  /* 0x0000000618c5c981 */ /* 0x000f64000c1e1500 */
[C---:B0-----:R-:W-:Y:S02]  /*24d0*/  IMAD.WIDE R30, R175.reuse, 0x2, R182 ;  /* 0x00000002af1e7825 */ /* 0x041fe400078e02b6 */
[----:B------:R-:W5:Y:S02]  /*24e0*/  @!P4 LDG.E.U16 R199, [R26.64] ;  /* 0x000000061ac7c981 */ /* 0x000f64000c1e1500 */
[----:B-1----:R-:W-:Y:S02]  /*24f0*/  IMAD.WIDE R32, R175, 0x2, R184 ;  /* 0x00000002af207825 */ /* 0x002fe400078e02b8 */
[----:B------:R-:W5:Y:S04]  /*2500*/  @!P4 LDG.E.U16 R201, [R28.64] ;  /* 0x000000061cc9c981 */ /* 0x000f68000c1e1500 */
[----:B------:R-:W5:Y:S04]  /*2510*/  @!P4 LDG.E.U16 R203, [R30.64] ;  /* 0x000000061ecbc981 */ /* 0x000f68000c1e1500 */
[----:B------:R-:W5:Y:S01]  /*2520*/  @!P4 LDG.E.U16 R205, [R32.64] ;  /* 0x0000000620cdc981 */ /* 0x000f62000c1e1500 */
[----:B------:R-:W-:-:S04]  /*2530*/  IADD3 R179, R179, -0x1, RZ ;  /* 0xffffffffb3b37810 */ /* 0x000fc80007ffe0ff */
[----:B------:R-:W-:Y:S01]  /*2540*/  ISETP.NE.U32.AND P0, PT, R179, RZ, PT ;  /* 0x000000ffb300720c */ /* 0x000fe20003f05070 */
[----:B------:R-:W-:Y:S01]  /*2550*/  UIADD3 UR4, UR4, -0x20, URZ ;  /* 0xffffffe004047890 */ /* 0x000fe2000fffe03f */
[----:B------:R-:W-:-:S04]  /*2560*/  IMAD.WIDE R184, R173, 0x2, R184 ;  /* 0x00000002adb87825 */ /* 0x000fc800078e02b8 */
[----:B------:R-:W-:-:S04]  /*2570*/  IMAD.WIDE R182, R173, 0x2, R182 ;  /* 0x00000002adb67825 */ /* 0x000fc800078e02b6 */
[----:B------:R-:W-:-:S04]  /*2580*/  IMAD.WIDE R180, R173, 0x2, R180 ;  /* 0x00000002adb47825 */ /* 0x000fc800078e02b4 */
[C---:B------:R-:W-:Y:S01]  /*2590*/  IMAD.WIDE R152, R173.reuse, 0x2, R152 ;  /* 0x00000002ad987825 */ /* 0x040fe200078e0298 */
[----:B--2---:R-:W-:Y:S04]  /*25a0*/  STS.U16 [R21], R34 ;  /* 0x0000002215007388 */ /* 0x004fe80000000400 */
[----:B---3--:R-:W-:Y:S04]  /*25b0*/  STS.U16 [R21+0x800], R38 ;  /* 0x0008002615007388 */ /* 0x008fe80000000400 */
[----:B----4-:R-:W-:Y:S04]  /*25c0*/  STS.U16 [R21+0x1000], R42 ;  /* 0x0010002a15007388 */ /* 0x010fe80000000400 */
[----:B-----5:R-:W-:Y:S04]  /*25d0*/  STS.U16 [R21+0x1800], R48 ;  /* 0x0018003015007388 */ /* 0x020fe80000000400 */
[----:B------:R-:W-:Y:S04]  /*25e0*/  STS.U16 [R174+0x200], R37 ;  /* 0x00020025ae007388 */ /* 0x000fe80000000400 */
        /* <DEDUP_REMOVED lines=27> */
[----:B------:R-:W-:Y:S06]  /*27a0*/  BAR.SYNC.DEFER_BLOCKING 0x0 ;  /* 0x0000000000007b1d */ /* 0x000fec0000010000 */
[----:B------:R-:W-:Y:S04]  /*27b0*/  LDSM.16.MT88.4 R44, [R120] ;  /* 0x00000000782c783b */ /* 0x000fe80000004200 */
[----:B------:R-:W0:Y:S04]  /*27c0*/  LDSM.16.M88.4 R24, [R23+0x2000] ;  /* 0x002000001718783b */ /* 0x000e280000000200 */
[----:B------:R-:W1:Y:S04]  /*27d0*/  LDSM.16.M88.4 R28, [R23+0x2800] ;  /* 0x00280000171c783b */ /* 0x000e680000000200 */
[----:B------:R-:W2:Y:S04]  /*27e0*/  LDSM.16.M88.4 R32, [R23+0x3000] ;  /* 0x003000001720783b */ /* 0x000ea80000000200 */
[----:B------:R-:W3:Y:S04]  /*27f0*/  LDSM.16.M88.4 R36, [R23+0x3800] ;  /* 0x003800001724783b */ /* 0x000ee80000000200 */
[----:B------:R-:W4:Y:S04]  /*2800*/  LDSM.16.MT88.4 R40, [R120+0x80] ;  /* 0x000080007828783b */ /* 0x000f280000004200 */
[----:B------:R-:W5:Y:S04]  /*2810*/  LDSM.16.MT88.4 R128, [R178] ;  /* 0x00000000b280783b */ /* 0x000f680000004200 */
[----:B------:R-:W3:Y:S04]  /*2820*/  LDSM.16.MT88.4 R124, [R178+0x80] ;  /* 0x00008000b27c783b */ /* 0x000ee80000004200 */
[----:B------:R-:W4:Y:S04]  /*2830*/  LDSM.16.MT88.4 R52, [R120+0x1000] ;  /* 0x001000007834783b */ /* 0x000f280000004200 */
[----:B------:R-:W4:Y:S01]  /*2840*/  LDSM.16.MT88.4 R48, [R120+0x1080] ;  /* 0x001080007830783b */ /* 0x000f220000004200 */
[C---:B0-----:R-:W-:Y:S08]  /*2850*/  HMMA.16816.F32.BF16 R56, R44.reuse, R24, R56 ;  /* 0x000000182c38723c */ /* 0x041ff00000041838 */
[C---:B-1----:R-:W-:Y:S08]  /*2860*/  HMMA.16816.F32.BF16 R60, R44.reuse, R28, R60 ;  /* 0x0000001c2c3c723c */ /* 0x042ff0000004183c */
[C---:B--2---:R-:W-:Y:S08]  /*2870*/  HMMA.16816.F32.BF16 R64, R44.reuse, R32, R64 ;  /* 0x000000202c40723c */ /* 0x044ff00000041840 */
[----:B---3--:R-:W-:Y:S01]  /*2880*/  HMMA.16816.F32.BF16 R68, R44, R36, R68 ;  /* 0x000000242c44723c */ /* 0x008fe20000041844 */
[----:B------:R-:W0:Y:S07]  /*2890*/  LDSM.16.MT88.4 R44, [R178+0x1000] ;  /* 0x00100000b22c783b */ /* 0x000e2e0000004200 */
[C---:B----4-:R-:W-:Y:S08]  /*28a0*/  HMMA.16816.F32.BF16 R88, R40.reuse, R24, R88 ;  /* 0x000000182858723c */ /* 0x050ff00000041858 */
[C---:B------:R-:W-:Y:S08]  /*28b0*/  HMMA.16816.F32.BF16 R92, R40.reuse, R28, R92 ;  /* 0x0000001c285c723c */ /* 0x040ff0000004185c */
[C---:B------:R-:W-:Y:S08]  /*28c0*/  HMMA.16816.F32.BF16 R96, R40.reuse, R32, R96 ;  /* 0x000000202860723c */ /* 0x040ff00000041860 */
[----:B------:R-:W-:Y:S01]  /*28d0*/  HMMA.16816.F32.BF16 R100, R40, R36, R100 ;  /* 0x000000242864723c */ /* 0x000fe20000041864 */
[----:B------:R-:W1:Y:S07]  /*28e0*/  LDSM.16.MT88.4 R40, [R178+0x1080] ;  /* 0x00108000b228783b */ /* 0x000e6e0000004200 */
[C---:B-----5:R-:W-:Y:S08]  /*28f0*/  HMMA.16816.F32.BF16 R72, R128.reuse, R24, R72 ;  /* 0x000000188048723c */ /* 0x060ff00000041848 */
[C---:B------:R-:W-:Y:S08]  /*2900*/  HMMA.16816.F32.BF16 R76, R128.reuse, R28, R76 ;  /* 0x0000001c804c723c */ /* 0x040ff0000004184c */
[C---:B------:R-:W-:Y:S08]  /*2910*/  HMMA.16816.F32.BF16 R80, R128.reuse, R32, R80 ;  /* 0x000000208050723c */ /* 0x040ff00000041850 */
[----:B------:R-:W-:Y:S08]  /*2920*/  HMMA.16816.F32.BF16 R84, R128, R36, R84 ;  /* 0x000000248054723c */ /* 0x000ff00000041854 */
[C---:B------:R-:W-:Y:S08]  /*2930*/  HMMA.16816.F32.BF16 R104, R124.reuse, R24, R104 ;  /* 0x000000187c68723c */ /* 0x040ff00000041868 */
[C---:B------:R-:W-:Y:S08]  /*2940*/  HMMA.16816.F32.BF16 R108, R124.reuse, R28, R108 ;  /* 0x0000001c7c6c723c */ /* 0x040ff0000004186c */
[C---:B------:R-:W-:Y:S08]  /*2950*/  HMMA.16816.F32.BF16 R112, R124.reuse, R32, R112 ;  /* 0x000000207c70723c */ /* 0x040ff00000041870 */
[----:B------:R-:W-:Y:S01]  /*2960*/  HMMA.16816.F32.BF16 R116, R124, R36, R116 ;  /* 0x000000247c74723c */ /* 0x000fe20000041874 */
[----:B------:R-:W-:-:S04]  /*2970*/  IMAD.WIDE R154, R173, 0x2, R154 ;  /* 0x00000002ad9a7825 */ /* 0x000fc800078e029a */
[----:B------:R-:W-:-:S03]  /*2980*/  IMAD.WIDE R142, R173, 0x2, R142 ;  /* 0x00000002ad8e7825 */ /* 0x000fc600078e028e */
        /* <DEDUP_REMOVED lines=16> */
[----:B------:R-:W-:-:S07]  /*2a90*/  IMAD.WIDE R186, R172, 0x2, R186 ;  /* 0x00000002acba7825 */ /* 0x000fce00078e02ba */
[C---:B------:R-:W-:Y:S08]  /*2aa0*/  HMMA.16816.F32.BF16 R96, R48.reuse, R34, R96 ;  /* 0x000000223060723c */ /* 0x040ff00000041860 */
[----:B------:R-:W-:Y:S08]  /*2ab0*/  HMMA.16816.F32.BF16 R100, R48, R38, R100 ;  /* 0x000000263064723c */ /* 0x000ff00000041864 */
[C---:B0-----:R-:W-:Y:S08]  /*2ac0*/  HMMA.16816.F32.BF16 R72, R44.reuse, R26, R72 ;  /* 0x0000001a2c48723c */ /* 0x041ff00000041848 */
[C---:B------:R-:W-:Y:S08]  /*2ad0*/  HMMA.16816.F32.BF16 R76, R44.reuse, R30, R76 ;  /* 0x0000001e2c4c723c */ /* 0x040ff0000004184c */
[C---:B------:R-:W-:Y:S08]  /*2ae0*/  HMMA.16816.F32.BF16 R80, R44.reuse, R34, R80 ;  /* 0x000000222c50723c */ /* 0x040ff00000041850 */
[----:B------:R-:W-:Y:S08]  /*2af0*/  HMMA.16816.F32.BF16 R84, R44, R38, R84 ;  /* 0x000000262c54723c */ /* 0x000ff00000041854 */
[C---:B-1----:R-:W-:Y:S08]  /*2b00*/  HMMA.16816.F32.BF16 R104, R40.reuse, R26, R104 ;  /* 0x0000001a2868723c */ /* 0x042ff00000041868 */
[C---:B------:R-:W-:Y:S08]  /*2b10*/  HMMA.16816.F32.BF16 R108, R40.reuse, R30, R108 ;  /* 0x0000001e286c723c */ /* 0x040ff0000004186c */
[C---:B------:R-:W-:Y:S08]  /*2b20*/  HMMA.16816.F32.BF16 R112, R40.reuse, R34, R112 ;  /* 0x000000222870723c */ /* 0x040ff00000041870 */
[----:B------:R-:W-:Y:S01]  /*2b30*/  HMMA.16816.F32.BF16 R116, R40, R38, R116 ;  /* 0x000000262874723c */ /* 0x000fe20000041874 */
[----:B------:R-:W-:Y:S07]  /*2b40*/  @P0 BRA `(.L_x_2) ;  /* 0xfffff2c000000947 */ /* 0x000fee000383ffff */
[----:B------:R-:W-:Y:S02]  /*2b50*/  F2FP.BF16.PACK_AB R8, R111, R107 ;  /* 0x0000006b6f08723e */ /* 0x000fe400000010ff */
[----:B------:R-:W-:-:S02]  /*2b60*/  F2FP.BF16.PACK_AB R10, R95, R91 ;  /* 0x0000005b5f0a723e */ /* 0x000fc400000010ff */
[----:B------:R-:W-:Y:S02]  /*2b70*/  F2FP.BF16.PACK_AB R12, R79, R75 ;  /* 0x0000004b4f0c723e */ /* 0x000fe400000010ff */
[----:B------:R-:W-:Y:S02]  /*2b80*/  F2FP.BF16.PACK_AB R14, R63, R59 ;  /* 0x0000003b3f0e723e */ /* 0x000fe400000010ff */
[----:B------:R-:W-:Y:S02]  /*2b90*/  F2FP.BF16.PACK_AB R4, R109, R105 ;  /* 0x000000696d04723e */ /* 0x000fe400000010ff */
[----:B------:R-:W-:Y:S02]  /*2ba0*/  F2FP.BF16.PACK_AB R6, R93, R89 ;  /* 0x000000595d06723e */ /* 0x000fe400000010ff */
        /* <DEDUP_REMOVED lines=26> */
.L_x_1:
[C---:B------:R-:W-:Y:S01]  /*2d50*/  IMAD.SHL.U32 R3, R0.reuse, 0x40, RZ ;  /* 0x0000004000037824 */ /* 0x040fe200078e00ff */
[----:B------:R-:W-:Y:S01]  /*2d60*/  BAR.SYNC.DEFER_BLOCKING 0x0 ;  /* 0x0000000000007b1d */ /* 0x000fe20000010000 */
[----:B------:R-:W-:Y:S01]  /*2d70*/  IMAD.SHL.U32 R24, R0, 0x20, RZ ;  /* 0x0000002000187824 */ /* 0x000fe200078e00ff */
[----:B------:R-:W-:Y:S01]  /*2d80*/  SHF.R.S32.HI R21, RZ, 0x4, R0 ;  /* 0x00000004ff157819 */ /* 0x000fe20000011400 */
[----:B------:R-:W-:Y:S01]  /*2d90*/  IMAD R34, R18, c[0x0][0x194], RZ ;  /* 0x0000650012227a24 */ /* 0x000fe200078e02ff */
[----:B------:R-:W-:-:S02]  /*2da0*/  LOP3.LUT R3, R3, 0x1800, RZ, 0xc0, !PT ;  /* 0x0000180003037812 */ /* 0x000fc400078ec0ff */
[----:B------:R-:W-:Y:S02]  /*2db0*/  LOP3.LUT R25, R0, 0xc, RZ, 0xc0, !PT ;  /* 0x0000000c00197812 */ /* 0x000fe400078ec0ff */
[----:B------:R-:W-:Y:S02]  /*2dc0*/  LOP3.LUT R26, R24, 0x60, RZ, 0xc0, !PT ;  /* 0x00000060181a7812 */ /* 0x000fe400078ec0ff */
[----:B------:R-:W-:Y:S02]  /*2dd0*/  SGXT R21, R21, 0x1 ;  /* 0x000000011515781a */ /* 0x000fe40000000200 */
[----:B------:R-:W-:Y:S01]  /*2de0*/  LOP3.LUT R24, R3, 0x78, R20, 0xf8, !PT ;  /* 0x0000007803187812 */ /* 0x000fe200078ef814 */
[C---:B------:R-:W-:Y:S01]  /*2df0*/  IMAD R26, R25.reuse, 0x800, R26 ;  /* 0x00000800191a7824 */ /* 0x040fe200078e021a */
[----:B------:R-:W-:Y:S02]  /*2e00*/  LOP3.LUT R20, R20, 0x780, RZ, 0xc0, !PT ;  /* 0x0000078014147812 */ /* 0x000fe400078ec0ff */
[----:B------:R-:W-:Y:S01]  /*2e10*/  LOP3.LUT R21, R24, 0x2008, R21, 0x78, !PT ;  /* 0x0000200818157812 */ /* 0x000fe200078e7815 */
[----:B------:R-:W-:Y:S01]  /*2e20*/  IMAD R25, R25, 0x2, R26 ;  /* 0x0000000219197824 */ /* 0x000fe200078e021a */
[----:B------:R-:W-:-:S02]  /*2e30*/  LOP3.LUT R3, R19, R2, RZ, 0xfc, !PT ;  /* 0x0000000213037212 */ /* 0x000fc400078efcff */
[----:B------:R-:W-:Y:S01]  /*2e40*/  LOP3.LUT R21, R21, 0x80, R0, 0xf8, !PT ;  /* 0x0000008015157812 */ /* 0x000fe200078ef800 */
[----:B------:R-:W-:Y:S01]  /*2e50*/  IMAD.IADD R64, R20, 0x1, R25 ;  /* 0x0000000114407824 */ /* 0x000fe200078e0219 */
[----:B------:R-:W-:Y:S01]  /*2e60*/  ISETP.GE.AND P0, PT, R18, c[0x0][0x178], PT ;  /* 0x00005e0012007a0c */ /* 0x000fe20003f06270 */
[----:B------:R-:W-:Y:S01]  /*2e70*/  IMAD R63, R3, c[0x0][0x198], RZ ;  /* 0x00006600033f7a24 */ /* 0x000fe200078e02ff */
[----:B------:R-:W-:Y:S01]  /*2e80*/  LOP3.LUT R20, R21, 0x10, RZ, 0x3c, !PT ;  /* 0x0000001015147812 */ /* 0x000fe200078e3cff */
[----:B------:R0:W-:Y:S01]  /*2e90*/  STS.64 [R21], R56 ;  /* 0x0000003815007388 */ /* 0x0001e20000000a00 */
[C---:B------:R-:W-:Y:S02]  /*2ea0*/  LOP3.LUT R66, R64.reuse, 0x8, RZ, 0x3c, !PT ;  /* 0x0000000840427812 */ /* 0x040fe400078e3cff */
[C---:B------:R-:W-:Y:S01]  /*2eb0*/  LOP3.LUT R68, R64.reuse, 0x10, RZ, 0x3c, !PT ;  /* 0x0000001040447812 */ /* 0x040fe200078e3cff */
[----:B------:R-:W-:Y:S01]  /*2ec0*/  STS.64 [R21+0x400], R22 ;  /* 0x0004001615007388 */ /* 0x000fe20000000a00 */
[----:B------:R-:W-:-:S02]  /*2ed0*/  LOP3.LUT R69, R64, 0x18, RZ, 0x3c, !PT ;  /* 0x0000001840457812 */ /* 0x000fc400078e3cff */
[C---:B------:R-:W-:Y:S01]  /*2ee0*/  LEA R0, P2, R34.reuse, c[0x0][0x170], 0x1 ;  /* 0x00005c0022007a11 */ /* 0x040fe200078408ff */
[----:B------:R-:W-:Y:S01]  /*2ef0*/  STS.64 [R21+0x100], R72 ;  /* 0x0001004815007388 */ /* 0x000fe20000000a00 */
[----:B------:R-:W-:Y:S02]  /*2f00*/  ISETP.LT.AND P1, PT, R3, c[0x0][0x17c], !P0 ;  /* 0x00005f0003007a0c */ /* 0x000fe40004721270 */
[----:B------:R-:W-:Y:S01]  /*2f10*/  LEA.HI.X.SX32 R34, R34, c[0x0][0x174], 0x1, P2 ;  /* 0x00005d0022227a11 */ /* 0x000fe200010f0eff */
[----:B------:R-:W-:Y:S01]  /*2f20*/  STS.64 [R21+0x500], R16 ;  /* 0x0005001015007388 */ /* 0x000fe20000000a00 */
[C-C-:B------:R-:W-:Y:S02]  /*2f30*/  LOP3.LUT R52, R19.reuse, 0xc, R2.reuse, 0xfe, !PT ;  /* 0x0000000c13347812 */ /* 0x140fe400078efe02 */
[C-C-:B------:R-:W-:Y:S01]  /*2f40*/  LOP3.LUT R18, R19.reuse, 0xe, R2.reuse, 0xfe, !PT ;  /* 0x0000000e13127812 */ /* 0x140fe200078efe02 */
[----:B------:R-:W-:Y:S01]  /*2f50*/  STS.64 [R21+0x200], R88 ;  /* 0x0002005815007388 */ /* 0x000fe20000000a00 */
[C-C-:B------:R-:W-:Y:S01]  /*2f60*/  LOP3.LUT R50, R19.reuse, 0x10, R2.reuse, 0xfe, !PT ;  /* 0x0000001013327812 */ /* 0x140fe200078efe02 */
[----:B------:R-:W-:Y:S01]  /*2f70*/  IMAD R53, R52, c[0x0][0x198], RZ ;  /* 0x0000660034357a24 */ /* 0x000fe200078e02ff */
[C-C-:B------:R-:W-:Y:S01]  /*2f80*/  LOP3.LUT R51, R19.reuse, 0x12, R2.reuse, 0xfe, !PT ;  /* 0x0000001213337812 */ /* 0x140fe200078efe02 */
[----:B------:R-:W-:Y:S01]  /*2f90*/  STS.64 [R21+0x600], R6 ;  /* 0x0006000615007388 */ /* 0x000fe20000000a00 */
[C-C-:B------:R-:W-:Y:S01]  /*2fa0*/  LOP3.LUT R33, R19.reuse, 0x14, R2.reuse, 0xfe, !PT ;  /* 0x0000001413217812 */ /* 0x140fe200078efe02 */
[----:B------:R-:W-:Y:S01]  /*2fb0*/  IMAD R55, R18, c[0x0][0x198], RZ ;  /* 0x0000660012377a24 */ /* 0x000fe200078e02ff */
[C-C-:B------:R-:W-:Y:S01]  /*2fc0*/  LOP3.LUT R32, R19.reuse, 0x16, R2.reuse, 0xfe, !PT ;  /* 0x0000001613207812 */ /* 0x140fe200078efe02 */
[----:B------:R-:W-:Y:S01]  /*2fd0*/  STS.64 [R21+0x300], R104 ;  /* 0x0003006815007388 */ /* 0x000fe20000000a00 */
[C-C-:B------:R-:W-:Y:S01]  /*2fe0*/  LOP3.LUT R61, R19.reuse, 0x18, R2.reuse, 0xfe, !PT ;  /* 0x00000018133d7812 */ /* 0x140fe200078efe02 */
[----:B0-----:R-:W-:Y:S01]  /*2ff0*/  IMAD R57, R50, c[0x0][0x198], RZ ;  /* 0x0000660032397a24 */ /* 0x001fe200078e02ff */
[C-C-:B------:R-:W-:Y:S01]  /*3000*/  LOP3.LUT R49, R19.reuse, 0x1e, R2.reuse, 0xfe, !PT ;  /* 0x0000001e13317812 */ /* 0x140fe200078efe02 */
[----:B------:R-:W-:Y:S01]  /*3010*/  STS.64 [R21+0x700], R4 ;  /* 0x0007000415007388 */ /* 0x000fe20000000a00 */
[--C-:B------:R-:W-:Y:S01]  /*3020*/  LOP3.LUT R101, R19, 0x20, R2.reuse, 0xfe, !PT ;  /* 0x0000002013657812 */ /* 0x100fe200078efe02 */
[----:B------:R-:W-:Y:S01]  /*3030*/  IMAD R65, R33, c[0x0][0x198], RZ ;  /* 0x0000660021417a24 */ /* 0x000fe200078e02ff */
[C-C-:B------:R-:W-:Y:S01]  /*3040*/  LOP3.LUT R100, R19.reuse, 0x22, R2.reuse, 0xfe, !PT ;  /* 0x0000002213647812 */ /* 0x140fe200078efe02 */
[----:B------:R0:W-:Y:S01]  /*3050*/  STS.64 [R20+0x4000], R58 ;  /* 0x0040003a14007388 */ /* 0x0001e20000000a00 */
[C-C-:B------:R-:W-:Y:S01]  /*3060*/  LOP3.LUT R99, R19.reuse, 0x24, R2.reuse, 0xfe, !PT ;  /* 0x0000002413637812 */ /* 0x140fe200078efe02 */
[----:B------:R-:W-:Y:S01]  /*3070*/  IMAD R67, R32, c[0x0][0x198], RZ ;  /* 0x0000660020437a24 */ /* 0x000fe200078e02ff */
[C-C-:B------:R-:W-:Y:S01]  /*3080*/  LOP3.LUT R98, R19.reuse, 0x26, R2.reuse, 0xfe, !PT ;  /* 0x0000002613627812 */ /* 0x140fe200078efe02 */
[----:B------:R1:W-:Y:S01]  /*3090*/  STS.64 [R20+0x4400], R14 ;  /* 0x0044000e14007388 */ /* 0x0003e20000000a00 */
[----:B------:R-:W-:-:S02]  /*30a0*/  LOP3.LUT R97, R19, 0x28, R2, 0xfe, !PT ;  /* 0x0000002813617812 */ /* 0x000fc400078efe02 */
[C-C-:B------:R-:W-:Y:S01]  /*30b0*/  LOP3.LUT R96, R19.reuse, 0x2a, R2.reuse, 0xfe, !PT ;  /* 0x0000002a13607812 */ /* 0x140fe200078efe02 */
[----:B------:R-:W-:Y:S01]  /*30c0*/  STS.64 [R20+0x4100], R74 ;  /* 0x0041004a14007388 */ /* 0x000fe20000000a00 */
[C-C-:B------:R-:W-:Y:S02]  /*30d0*/  LOP3.LUT R95, R19.reuse, 0x2c, R2.reuse, 0xfe, !PT ;  /* 0x0000002c135f7812 */ /* 0x140fe400078efe02 */
[C-C-:B------:R-:W-:Y:S01]  /*30e0*/  LOP3.LUT R94, R19.reuse, 0x2e, R2.reuse, 0xfe, !PT ;  /* 0x0000002e135e7812 */ /* 0x140fe200078efe02 */
[----:B------:R2:W-:Y:S01]  /*30f0*/  STS.64 [R20+0x4500], R12 ;  /* 0x0045000c14007388 */ /* 0x0005e20000000a00 */
[C-C-:B0-----:R-:W-:Y:S02]  /*3100*/  LOP3.LUT R59, R19.reuse, 0x1a, R2.reuse, 0xfe, !PT ;  /* 0x0000001a133b7812 */ /* 0x141fe400078efe02 */
[C-C-:B------:R-:W-:Y:S01]  /*3110*/  LOP3.LUT R58, R19.reuse, 0x1c, R2.reuse, 0xfe, !PT ;  /* 0x0000001c133a7812 */ /* 0x140fe200078efe02 */
[----:B------:R-:W-:Y:S01]  /*3120*/  STS.64 [R20+0x4200], R90 ;  /* 0x0042005a14007388 */ /* 0x000fe20000000a00 */
[----:B-1----:R-:W-:-:S02]  /*3130*/  LOP3.LUT R14, R19, 0x4, R2, 0xfe, !PT ;  /* 0x00000004130e7812 */ /* 0x002fc400078efe02 */
[C-C-:B------:R-:W-:Y:S01]  /*3140*/  LOP3.LUT R93, R19.reuse, 0x30, R2.reuse, 0xfe, !PT ;  /* 0x00000030135d7812 */ /* 0x140fe200078efe02 */
[----:B------:R0:W-:Y:S01]  /*3150*/  STS.64 [R20+0x4600], R10 ;  /* 0x0046000a14007388 */ /* 0x0001e20000000a00 */
[C-C-:B------:R-:W-:Y:S01]  /*3160*/  LOP3.LUT R92, R19.reuse, 0x32, R2.reuse, 0xfe, !PT ;  /* 0x00000032135c7812 */ /* 0x140fe200078efe02 */
[----:B------:R-:W-:Y:S01]  /*3170*/  IMAD R25, R14, c[0x0][0x198], RZ ;  /* 0x000066000e197a24 */ /* 0x000fe200078e02ff */
[C-C-:B------:R-:W-:Y:S01]  /*3180*/  LOP3.LUT R89, R19.reuse, 0x38, R2.reuse, 0xfe, !PT ;  /* 0x0000003813597812 */ /* 0x140fe200078efe02 */
[----:B------:R-:W-:Y:S01]  /*3190*/  STS.64 [R20+0x4300], R106 ;  /* 0x0043006a14007388 */ /* 0x000fe20000000a00 */
[C-C-:B--2---:R-:W-:Y:S02]  /*31a0*/  LOP3.LUT R12, R19.reuse, 0x2, R2.reuse, 0xfe, !PT ;  /* 0x00000002130c7812 */ /* 0x144fe400078efe02 */
[C-C-:B------:R-:W-:Y:S01]  /*31b0*/  LOP3.LUT R13, R19.reuse, 0x6, R2.reuse, 0xfe, !PT ;  /* 0x00000006130d7812 */ /* 0x140fe200078efe02 */
[----:B------:R1:W-:Y:S01]  /*31c0*/  STS.64 [R20+0x4700], R8 ;  /* 0x0047000814007388 */ /* 0x0003e20000000a00 */
[C---:B------:R-:W-:Y:S01]  /*31d0*/  ISETP.LT.AND P4, PT, R12.reuse, c[0x0][0x17c], !P0 ;  /* 0x00005f000c007a0c */ /* 0x040fe20004781270 */
[----:B------:R-:W-:Y:S01]  /*31e0*/  IMAD R3, R12, c[0x0][0x198], RZ ;  /* 0x000066000c037a24 */ /* 0x000fe200078e02ff */
[----:B------:R-:W-:Y:S01]  /*31f0*/  LOP3.LUT R12, R19, 0x8, R2, 0xfe, !PT ;  /* 0x00000008130c7812 */ /* 0x000fe200078efe02 */
[----:B------:R-:W-:Y:S01]  /*3200*/  BAR.SYNC.DEFER_BLOCKING 0x0 ;  /* 0x0000000000007b1d */ /* 0x000fe20000010000 */
[----:B------:R-:W-:Y:S01]  /*3210*/  IMAD R27, R13, c[0x0][0x198], RZ ;  /* 0x000066000d1b7a24 */ /* 0x000fe200078e02ff */
[----:B------:R-:W-:-:S02]  /*3220*/  LEA R24, P6, R25, R0, 0x1 ;  /* 0x0000000019187211 */ /* 0x000fc400078c08ff */
[-C--:B0-----:R-:W-:Y:S01]  /*3230*/  LEA R10, P3, R3, R0.reuse, 0x1 ;  /* 0x00000000030a7211 */ /* 0x081fe200078608ff */
[----:B------:R-:W-:Y:S01]  /*3240*/  IMAD R29, R12, c[0x0][0x198], RZ ;  /* 0x000066000c1d7a24 */ /* 0x000fe200078e02ff */
[-C--:B------:R-:W-:Y:S02]  /*3250*/  LEA R26, P5, R27, R0.reuse, 0x1 ;  /* 0x000000001b1a7211 */ /* 0x080fe400078a08ff */
[----:B-1----:R-:W-:Y:S02]  /*3260*/  LEA R8, P2, R63, R0, 0x1 ;  /* 0x000000003f087211 */ /* 0x002fe400078408ff */
[-C--:B------:R-:W-:Y:S02]  /*3270*/  LEA.HI.X.SX32 R11, R3, R34.reuse, 0x1, P3 ;  /* 0x00000022030b7211 */ /* 0x080fe400018f0eff */
[----:B------:R-:W-:Y:S02]  /*3280*/  LEA.HI.X.SX32 R9, R63, R34, 0x1, P2 ;  /* 0x000000223f097211 */ /* 0x000fe400010f0eff */
[----:B------:R-:W-:-:S02]  /*3290*/  ISETP.LT.AND P3, PT, R13, c[0x0][0x17c], !P0 ;  /* 0x00005f000d007a0c */ /* 0x000fc40004761270 */
[--C-:B------:R-:W-:Y:S02]  /*32a0*/  LOP3.LUT R3, R19, 0xa, R2.reuse, 0xfe, !PT ;  /* 0x0000000a13037812 */ /* 0x100fe400078efe02 */
[----:B------:R-:W-:Y:S02]  /*32b0*/  ISETP.LT.AND P2, PT, R12, c[0x0][0x17c], !P0 ;  /* 0x00005f000c007a0c */ /* 0x000fe40004741270 */
[----:B------:R-:W-:Y:S01]  /*32c0*/  LEA.HI.X.SX32 R25, R25, R34, 0x1, P6 ;  /* 0x0000002219197211 */ /* 0x000fe200030f0eff */
[----:B------:R-:W-:Y:S01]  /*32d0*/  IMAD R31, R3, c[0x0][0x198], RZ ;  /* 0x00006600031f7a24 */ /* 0x000fe200078e02ff */
[C-C-:B------:R-:W-:Y:S01]  /*32e0*/  LOP3.LUT R91, R19.reuse, 0x34, R2.reuse, 0xfe, !PT ;  /* 0x00000034135b7812 */ /* 0x140fe200078efe02 */
[----:B------:R-:W0:Y:S01]  /*32f0*/  LDS.64 R4, [R64] ;  /* 0x0000000040047984 */ /* 0x000e220000000a00 */
[C-C-:B------:R-:W-:Y:S02]  /*3300*/  LOP3.LUT R90, R19.reuse, 0x36, R2.reuse, 0xfe, !PT ;  /* 0x00000036135a7812 */ /* 0x140fe400078efe02 */
[C-C-:B------:R-:W-:Y:S01]  /*3310*/  LOP3.LUT R88, R19.reuse, 0x3a, R2.reuse, 0xfe, !PT ;  /* 0x0000003a13587812 */ /* 0x140fe200078efe02 */
[----:B------:R-:W1:Y:S01]  /*3320*/  LDS.64 R6, [R66] ;  /* 0x0000000042067984 */ /* 0x000e620000000a00 */
[----:B------:R-:W-:-:S02]  /*3330*/  LOP3.LUT R87, R19, 0x3c, R2, 0xfe, !PT ;  /* 0x0000003c13577812 */ /* 0x000fc400078efe02 */
[C-C-:B------:R-:W-:Y:S01]  /*3340*/  LOP3.LUT R86, R19.reuse, 0x3e, R2.reuse, 0xfe, !PT ;  /* 0x0000003e13567812 */ /* 0x140fe200078efe02 */
[----:B------:R-:W2:Y:S01]  /*3350*/  LDS.64 R22, [R68] ;  /* 0x0000000044167984 */ /* 0x000ea20000000a00 */
[C-C-:B------:R-:W-:Y:S02]  /*3360*/  LOP3.LUT R85, R19.reuse, 0x40, R2.reuse, 0xfe, !PT ;  /* 0x0000004013557812 */ /* 0x140fe400078efe02 */
[C-C-:B------:R-:W-:Y:S01]  /*3370*/  LOP3.LUT R84, R19.reuse, 0x42, R2.reuse, 0xfe, !PT ;  /* 0x0000004213547812 */ /* 0x140fe200078efe02 */
[----:B------:R-:W3:Y:S01]  /*3380*/  LDS.64 R16, [R69] ;  /* 0x0000000045107984 */ /* 0x000ee20000000a00 */
[C-C-:B------:R-:W-:Y:S02]  /*3390*/  LOP3.LUT R83, R19.reuse, 0x44, R2.reuse, 0xfe, !PT ;  /* 0x0000004413537812 */ /* 0x140fe400078efe02 */
[C-C-:B------:R-:W-:Y:S01]  /*33a0*/  LOP3.LUT R82, R19.reuse, 0x46, R2.reuse, 0xfe, !PT ;  /* 0x0000004613527812 */ /* 0x140fe200078efe02 */
[----:B------:R-:W-:Y:S01]  /*33b0*/  LDS.64 R20, [R68+0x800] ;  /* 0x0008000044147984 */ /* 0x000fe20000000a00 */
[----:B------:R-:W-:-:S02]  /*33c0*/  LOP3.LUT R81, R19, 0x48, R2, 0xfe, !PT ;  /* 0x0000004813517812 */ /* 0x000fc400078efe02 */
[C-C-:B------:R-:W-:Y:S01]  /*33d0*/  LOP3.LUT R80, R19.reuse, 0x4a, R2.reuse, 0xfe, !PT ;  /* 0x0000004a13507812 */ /* 0x140fe200078efe02 */
[----:B------:R-:W-:Y:S01]  /*33e0*/  LDS.64 R12, [R64+0x1000] ;  /* 0x00100000400c7984 */ /* 0x000fe20000000a00 */
[C-C-:B------:R-:W-:Y:S02]  /*33f0*/  LOP3.LUT R79, R19.reuse, 0x4c, R2.reuse, 0xfe, !PT ;  /* 0x0000004c134f7812 */ /* 0x140fe400078efe02 */
[C-C-:B------:R-:W-:Y:S02]  /*3400*/  LOP3.LUT R78, R19.reuse, 0x4e, R2.reuse, 0xfe, !PT ;  /* 0x0000004e134e7812 */ /* 0x140fe400078efe02 */
[C-C-:B------:R-:W-:Y:S02]  /*3410*/  LOP3.LUT R77, R19.reuse, 0x50, R2.reuse, 0xfe, !PT ;  /* 0x00000050134d7812 */ /* 0x140fe400078efe02 */
[C-C-:B------:R-:W-:Y:S02]  /*3420*/  LOP3.LUT R76, R19.reuse, 0x52, R2.reuse, 0xfe, !PT ;  /* 0x00000052134c7812 */ /* 0x140fe400078efe02 */
[----:B------:R-:W-:-:S02]  /*3430*/  LOP3.LUT R75, R19, 0x54, R2, 0xfe, !PT ;  /* 0x00000054134b7812 */ /* 0x000fc400078efe02 */
[C-C-:B------:R-:W-:Y:S02]  /*3440*/  LOP3.LUT R74, R19.reuse, 0x56, R2.reuse, 0xfe, !PT ;  /* 0x00000056134a7812 */ /* 0x140fe400078efe02 */
[C-C-:B------:R-:W-:Y:S02]  /*3450*/  LOP3.LUT R73, R19.reuse, 0x58, R2.reuse, 0xfe, !PT ;  /* 0x0000005813497812 */ /* 0x140fe400078efe02 */
[C-C-:B------:R-:W-:Y:S02]  /*3460*/  LOP3.LUT R72, R19.reuse, 0x5a, R2.reuse, 0xfe, !PT ;  /* 0x0000005a13487812 */ /* 0x140fe400078efe02 */
[C-C-:B------:R-:W-:Y:S02]  /*3470*/  LOP3.LUT R71, R19.reuse, 0x5c, R2.reuse, 0xfe, !PT ;  /* 0x0000005c13477812 */ /* 0x140fe400078efe02 */
[C-C-:B------:R-:W-:Y:S01]  /*3480*/  LOP3.LUT R70, R19.reuse, 0x5e, R2.reuse, 0xfe, !PT ;  /* 0x0000005e13467812 */ /* 0x140fe200078efe02 */
[----:B0-----:R-:W-:Y:S01]  /*3490*/  @P1 STG.E.U16 [R8.64], R4 ;  /* 0x0000000408001986 */ /* 0x001fe2000c101506 */
[----:B------:R-:W-:-:S02]  /*34a0*/  LOP3.LUT R60, R19, 0x60, R2, 0xfe, !PT ;  /* 0x00000060133c7812 */ /* 0x000fc400078efe02 */
[C-C-:B------:R-:W-:Y:S01]  /*34b0*/  LOP3.LUT R48, R19.reuse, 0x62, R2.reuse, 0xfe, !PT ;  /* 0x0000006213307812 */ /* 0x140fe200078efe02 */
[----:B------:R-:W0:Y:S01]  /*34c0*/  LDS.64 R8, [R64+0x800] ;  /* 0x0008000040087984 */ /* 0x000e220000000a00 */
[C-C-:B------:R-:W-:Y:S02]  /*34d0*/  LOP3.LUT R47, R19.reuse, 0x64, R2.reuse, 0xfe, !PT ;  /* 0x00000064132f7812 */ /* 0x140fe400078efe02 */
[C-C-:B------:R-:W-:Y:S01]  /*34e0*/  LOP3.LUT R46, R19.reuse, 0x66, R2.reuse, 0xfe, !PT ;  /* 0x00000066132e7812 */ /* 0x140fe200078efe02 */
[----:B-1----:R1:W-:Y:S01]  /*34f0*/  @P4 STG.E.U16 [R10.64], R6 ;  /* 0x000000060a004986 */ /* 0x0023e2000c101506 */
[----:B------:R-:W-:Y:S02]  /*3500*/  ISETP.LT.AND P4, PT, R14, c[0x0][0x17c], !P0 ;  /* 0x00005f000e007a0c */ /* 0x000fe40004781270 */
[C-C-:B------:R-:W-:Y:S01]  /*3510*/  LOP3.LUT R45, R19.reuse, 0x68, R2.reuse, 0xfe, !PT ;  /* 0x00000068132d7812 */ /* 0x140fe200078efe02 */
[----:B------:R-:W4:Y:S01]  /*3520*/  LDS.64 R10, [R66+0x800] ;  /* 0x00080000420a7984 */ /* 0x000f220000000a00 */
[----:B------:R-:W-:-:S02]  /*3530*/  LOP3.LUT R44, R19, 0x6a, R2, 0xfe, !PT ;  /* 0x0000006a132c7812 */ /* 0x000fc400078efe02 */
[C-C-:B------:R-:W-:Y:S01]  /*3540*/  LOP3.LUT R43, R19.reuse, 0x6c, R2.reuse, 0xfe, !PT ;  /* 0x0000006c132b7812 */ /* 0x140fe200078efe02 */
[----:B------:R-:W5:Y:S01]  /*3550*/  LDS.64 R14, [R69+0x800] ;  /* 0x00080000450e7984 */ /* 0x000f620000000a00 */
[C-C-:B------:R-:W-:Y:S02]  /*3560*/  LOP3.LUT R42, R19.reuse, 0x6e, R2.reuse, 0xfe, !PT ;  /* 0x0000006e132a7812 */ /* 0x140fe400078efe02 */
[C-C-:B------:R-:W-:Y:S02]  /*3570*/  LOP3.LUT R41, R19.reuse, 0x70, R2.reuse, 0xfe, !PT ;  /* 0x0000007013297812 */ /* 0x140fe400078efe02 */
[C-C-:B------:R-:W-:Y:S01]  /*3580*/  LOP3.LUT R40, R19.reuse, 0x72, R2.reuse, 0xfe, !PT ;  /* 0x0000007213287812 */ /* 0x140fe200078efe02 */
[----:B--2---:R2:W-:Y:S01]  /*3590*/  @P4 STG.E.U16 [R24.64], R22 ;  /* 0x0000001618004986 */ /* 0x0045e2000c101506 */
[C-C-:B------:R-:W-:Y:S02]  /*35a0*/  LOP3.LUT R39, R19.reuse, 0x74, R2.reuse, 0xfe, !PT ;  /* 0x0000007413277812 */ /* 0x140fe400078efe02 */
[C-C-:B------:R-:W-:Y:S01]  /*35b0*/  LOP3.LUT R38, R19.reuse, 0x76, R2.reuse, 0xfe, !PT ;  /* 0x0000007613267812 */ /* 0x140fe200078efe02 */
[----:B------:R-:W-:Y:S01]  /*35c0*/  LDS.64 R24, [R69+0x1000] ;  /* 0x0010000045187984 */ /* 0x000fe20000000a00 */
[----:B------:R-:W-:-:S02]  /*35d0*/  LOP3.LUT R37, R19, 0x78, R2, 0xfe, !PT ;  /* 0x0000007813257812 */ /* 0x000fc400078efe02 */
[C-C-:B------:R-:W-:Y:S02]  /*35e0*/  LOP3.LUT R35, R19.reuse, 0x7a, R2.reuse, 0xfe, !PT ;  /* 0x0000007a13237812 */ /* 0x140fe400078efe02 */
[--C-:B------:R-:W-:Y:S02]  /*35f0*/  LOP3.LUT R62, R19, 0x7c, R2.reuse, 0xfe, !PT ;  /* 0x0000007c133e7812 */ /* 0x100fe400078efe02 */
[----:B------:R-:W-:Y:S02]  /*3600*/  ISETP.LT.AND P1, PT, R3, c[0x0][0x17c], !P0 ;  /* 0x00005f0003007a0c */ /* 0x000fe40004721270 */
[----:B------:R-:W-:Y:S02]  /*3610*/  LOP3.LUT R36, R19, 0x7e, R2, 0xfe, !PT ;  /* 0x0000007e13247812 */ /* 0x000fe400078efe02 */
[----:B------:R-:W-:Y:S01]  /*3620*/  LEA.HI.X.SX32 R27, R27, R34, 0x1, P5 ;  /* 0x000000221b1b7211 */ /* 0x000fe200028f0eff */
[----:B------:R-:W5:Y:S01]  /*3630*/  LDS.64 R2, [R66+0x1000] ;  /* 0x0010000042027984 */ /* 0x000f620000000a00 */
[----:B------:R-:W-:-:S02]  /*3640*/  LEA R28, P6, R29, R0, 0x1 ;  /* 0x000000001d1c7211 */ /* 0x000fc400078c08ff */
[----:B------:R-:W-:Y:S01]  /*3650*/  LEA R30, P5, R31, R0, 0x1 ;  /* 0x000000001f1e7211 */ /* 0x000fe200078a08ff */
[----:B---3--:R-:W-:Y:S01]  /*3660*/  @P3 STG.E.U16 [R26.64], R16 ;  /* 0x000000101a003986 */ /* 0x008fe2000c101506 */
[----:B------:R-:W-:Y:S02]  /*3670*/  ISETP.LT.AND P3, PT, R18, c[0x0][0x17c], !P0 ;  /* 0x00005f0012007a0c */ /* 0x000fe40004761270 */
[-C--:B------:R-:W-:Y:S01]  /*3680*/  LEA.HI.X.SX32 R29, R29, R34.reuse, 0x1, P6 ;  /* 0x000000221d1d7211 */ /* 0x080fe200030f0eff */
[----:B------:R-:W3:Y:S01]  /*3690*/  LDS.64 R18, [R68+0x1000] ;  /* 0x0010000044127984 */ /* 0x000ee20000000a00 */
[----:B------:R-:W-:Y:S02]  /*36a0*/  LEA.HI.X.SX32 R31, R31, R34, 0x1, P5 ;  /* 0x000000221f1f7211 */ /* 0x000fe400028f0eff */
[----:B------:R-:W-:Y:S01]  /*36b0*/  ISETP.LT.AND P4, PT, R52, c[0x0][0x17c], !P0 ;  /* 0x00005f0034007a0c */ /* 0x000fe20004781270 */
[----:B------:R-:W3:Y:S01]  /*36c0*/  LDS.64 R26, [R64+0x1800] ;  /* 0x00180000401a7984 */ /* 0x000ee20000000a00 */
[----:B------:R-:W-:-:S02]  /*36d0*/  LEA R52, P5, R55, R0, 0x1 ;  /* 0x0000000037347211 */ /* 0x000fc400078a08ff */
[----:B-1----:R-:W-:Y:S01]  /*36e0*/  PRMT R6, R6, 0x7632, R6 ;  /* 0x0000763206067816 */ /* 0x002fe20000000006 */
[----:B0-----:R-:W-:Y:S01]  /*36f0*/  @P2 STG.E.U16 [R28.64], R8 ;  /* 0x000000081c002986 */ /* 0x001fe2000c101506 */
[----:B------:R-:W-:Y:S02]  /*3700*/  ISETP.LT.AND P2, PT, R50, c[0x0][0x17c], !P0 ;  /* 0x00005f0032007a0c */ /* 0x000fe40004741270 */
[----:B------:R-:W-:Y:S01]  /*3710*/  LEA R50, P6, R53, R0, 0x1 ;  /* 0x0000000035327211 */ /* 0x000fe200078c08ff */
[----:B----4-:R0:W-:Y:S01]  /*3720*/  @P1 STG.E.U16 [R30.64], R10 ;  /* 0x0000000a1e001986 */ /* 0x0101e2000c101506 */
[C---:B------:R-:W-:Y:S02]  /*3730*/  ISETP.LT.AND P1, PT, R51.reuse, c[0x0][0x17c], !P0 ;  /* 0x00005f0033007a0c */ /* 0x040fe40004721270 */
[----:B--2---:R-:W-:Y:S01]  /*3740*/  PRMT R22, R22, 0x7632, R22 ;  /* 0x0000763216167816 */ /* 0x004fe20000000016 */
[----:B------:R-:W1:Y:S01]  /*3750*/  LDS.64 R28, [R66+0x1800] ;  /* 0x00180000421c7984 */ /* 0x000e620000000a00 */
[----:B0-----:R-:W-:Y:S01]  /*3760*/  IMAD R31, R51, c[0x0][0x198], RZ ;  /* 0x00006600331f7a24 */ /* 0x001fe200078e02ff */
[----:B------:R-:W-:-:S02]  /*3770*/  LEA.HI.X.SX32 R51, R53, R34, 0x1, P6 ;  /* 0x0000002235337211 */ /* 0x000fc400030f0eff */
[----:B------:R-:W-:Y:S02]  /*3780*/  LEA R54, P6, R57, R0, 0x1 ;  /* 0x0000000039367211 */ /* 0x000fe400078c08ff */
[----:B------:R-:W-:Y:S01]  /*3790*/  LEA.HI.X.SX32 R53, R55, R34, 0x1, P5 ;  /* 0x0000002237357211 */ /* 0x000fe200028f0eff */
[----:B------:R0:W-:Y:S01]  /*37a0*/  @P4 STG.E.U16 [R50.64], R20 ;  /* 0x0000001432004986 */ /* 0x0001e2000c101506 */
[----:B------:R-:W-:Y:S02]  /*37b0*/  LEA R56, P5, R31, R0, 0x1 ;  /* 0x000000001f387211 */ /* 0x000fe400078a08ff */
[-C--:B------:R-:W-:Y:S01]  /*37c0*/  LEA.HI.X.SX32 R55, R57, R34.reuse, 0x1, P6 ;  /* 0x0000002239377211 */ /* 0x080fe200030f0eff */
[----:B-----5:R2:W-:Y:S01]  /*37d0*/  @P3 STG.E.U16 [R52.64], R14 ;  /* 0x0000000e34003986 */ /* 0x0205e2000c101506 */
[----:B------:R-:W-:Y:S02]  /*37e0*/  LEA.HI.X.SX32 R57, R31, R34, 0x1, P5 ;  /* 0x000000221f397211 */ /* 0x000fe400028f0eff */
[----:B------:R-:W-:Y:S01]  /*37f0*/  ISETP.LT.AND P5, PT, R33, c[0x0][0x17c], !P0 ;  /* 0x00005f0021007a0c */ /* 0x000fe200047a1270 */
[----:B------:R-:W4:Y:S01]  /*3800*/  LDS.64 R30, [R68+0x1800] ;  /* 0x00180000441e7984 */ /* 0x000f220000000a00 */
[----:B------:R-:W-:-:S02]  /*3810*/  ISETP.LT.AND P4, PT, R32, c[0x0][0x17c], !P0 ;  /* 0x00005f0020007a0c */ /* 0x000fc40004781270 */
[C---:B------:R-:W-:Y:S01]  /*3820*/  ISETP.LT.AND P3, PT, R61.reuse, c[0x0][0x17c], !P0 ;  /* 0x00005f003d007a0c */ /* 0x040fe20004761270 */
[----:B------:R-:W5:Y:S01]  /*3830*/  LDS.64 R32, [R69+0x1800] ;  /* 0x0018000045207984 */ /* 0x000f620000000a00 */
[----:B------:R-:W-:Y:S01]  /*3840*/  IMAD R61, R61, c[0x0][0x198], RZ ;  /* 0x000066003d3d7a24 */ /* 0x000fe200078e02ff */
[----:B------:R-:W-:Y:S02]  /*3850*/  PRMT R10, R10, 0x7632, R10 ;  /* 0x000076320a0a7816 */ /* 0x000fe4000000000a */
[----:B------:R1:W-:Y:S01]  /*3860*/  @P2 STG.E.U16 [R54.64], R12 ;  /* 0x0000000c36002986 */ /* 0x0003e2000c101506 */
[C---:B0-----:R-:W-:Y:S02]  /*3870*/  LEA R50, P2, R65.reuse, R0, 0x1 ;  /* 0x0000000041327211 */ /* 0x041fe400078408ff */
[----:B------:R-:W-:Y:S01]  /*3880*/  PRMT R20, R20, 0x7632, R20 ;  /* 0x0000763214147816 */ /* 0x000fe20000000014 */
[----:B------:R0:W-:Y:S01]  /*3890*/  @P1 STG.E.U16 [R56.64], R2 ;  /* 0x0000000238001986 */ /* 0x0001e2000c101506 */
[----:B------:R-:W-:-:S02]  /*38a0*/  LEA.HI.X.SX32 R51, R65, R34, 0x1, P2 ;  /* 0x0000002241337211 */ /* 0x000fc400010f0eff */
[----:B--2---:R-:W-:Y:S02]  /*38b0*/  LEA R52, P1, R67, R0, 0x1 ;  /* 0x0000000043347211 */ /* 0x004fe400078208ff */
[C---:B------:R-:W-:Y:S01]  /*38c0*/  ISETP.LT.AND P2, PT, R59.reuse, c[0x0][0x17c], !P0 ;  /* 0x00005f003b007a0c */ /* 0x040fe20004741270 */
[----:B------:R-:W-:Y:S01]  /*38d0*/  IMAD R59, R59, c[0x0][0x198], RZ ;  /* 0x000066003b3b7a24 */ /* 0x000fe200078e02ff */
[----:B------:R-:W-:Y:S01]  /*38e0*/  LEA.HI.X.SX32 R53, R67, R34, 0x1, P1 ;  /* 0x0000002243357211 */ /* 0x000fe200008f0eff */
[----:B---3--:R2:W-:Y:S01]  /*38f0*/  @P5 STG.E.U16 [R50.64], R18 ;  /* 0x0000001232005986 */ /* 0x0085e2000c101506 */
[----:B-1----:R-:W-:Y:S02]  /*3900*/  LEA R54, P6, R61, R0, 0x1 ;  /* 0x000000003d367211 */ /* 0x002fe400078c08ff */
[----:B------:R-:W-:Y:S01]  /*3910*/  ISETP.LT.AND P1, PT, R101, c[0x0][0x17c], !P0 ;  /* 0x00005f0065007a0c */ /* 0x000fe20004721270 */
[----:B------:R-:W-:Y:S01]  /*3920*/  @P4 STG.E.U16 [R52.64], R24 ;  /* 0x0000001834004986 */ /* 0x000fe2000c101506 */
[----:B------:R-:W-:Y:S01]  /*3930*/  LEA.HI.X.SX32 R55, R61, R34, 0x1, P6 ;  /* 0x000000223d377211 */ /* 0x000fe200030f0eff */
[----:B------:R-:W-:Y:S01]  /*3940*/  IMAD R61, R58, c[0x0][0x198], RZ ;  /* 0x000066003a3d7a24 */ /* 0x000fe200078e02ff */
[----:B0-----:R-:W-:-:S02]  /*3950*/  LEA R56, P5, R59, R0, 0x1 ;  /* 0x000000003b387211 */ /* 0x001fc400078a08ff */
[----:B------:R-:W-:Y:S01]  /*3960*/  ISETP.LT.AND P4, PT, R58, c[0x0][0x17c], !P0 ;  /* 0x00005f003a007a0c */ /* 0x000fe20004781270 */
[----:B------:R0:W-:Y:S01]  /*3970*/  @P3 STG.E.U16 [R54.64], R26 ;  /* 0x0000001a36003986 */ /* 0x0001e2000c101506 */
[----:B------:R-:W-:Y:S01]  /*3980*/  LEA.HI.X.SX32 R57, R59, R34, 0x1, P5 ;  /* 0x000000223b397211 */ /* 0x000fe200028f0eff */
[C---:B------:R-:W-:Y:S01]  /*3990*/  IMAD R59, R49.reuse, c[0x0][0x198], RZ ;  /* 0x00006600313b7a24 */ /* 0x040fe200078e02ff */
[----:B------:R-:W-:Y:S01]  /*39a0*/  ISETP.LT.AND P3, PT, R49, c[0x0][0x17c], !P0 ;  /* 0x00005f0031007a0c */ /* 0x000fe20004761270 */
[----:B------:R-:W-:Y:S01]  /*39b0*/  IMAD.MOV.U32 R49, RZ, RZ, c[0x0][0x198] ;  /* 0x00006600ff317624 */ /* 0x000fe200078e00ff */
[-C--:B--2---:R-:W-:Y:S01]  /*39c0*/  LEA R50, P5, R61, R0.reuse, 0x1 ;  /* 0x000000003d327211 */ /* 0x084fe200078a08ff */
[----:B------:R1:W-:Y:S01]  /*39d0*/  @P2 STG.E.U16 [R56.64], R28 ;  /* 0x0000001c38002986 */ /* 0x0003e2000c101506 */
[----:B------:R-:W-:Y:S01]  /*39e0*/  LEA R58, P6, R59, R0, 0x1 ;  /* 0x000000003b3a7211 */ /* 0x000fe200078c08ff */
[----:B------:R-:W-:Y:S01]  /*39f0*/  IMAD R63, R49, 0x20, R63 ;  /* 0x00000020313f7824 */ /* 0x000fe200078e023f */
[----:B------:R-:W-:-:S02]  /*3a00*/  LEA.HI.X.SX32 R51, R61, R34, 0x1, P5 ;  /* 0x000000223d337211 */ /* 0x000fc400028f0eff */
[----:B------:R-:W-:Y:S01]  /*3a10*/  LEA.HI.X.SX32 R59, R59, R34, 0x1, P6 ;  /* 0x000000223b3b7211 */ /* 0x000fe200030f0eff */
[----:B0-----:R-:W-:Y:S01]  /*3a20*/  IMAD R55, R49, 0x2, R63 ;  /* 0x0000000231377824 */ /* 0x001fe200078e023f */
[C---:B------:R-:W-:Y:S01]  /*3a30*/  LEA R52, P6, R63.reuse, R0, 0x1 ;  /* 0x000000003f347211 */ /* 0x040fe200078c08ff */
[----:B----4-:R0:W-:Y:S01]  /*3a40*/  @P4 STG.E.U16 [R50.64], R30 ;  /* 0x0000001e32004986 */ /* 0x0101e2000c101506 */
[----:B------:R-:W-:Y:S02]  /*3a50*/  ISETP.LT.AND P2, PT, R100, c[0x0][0x17c], !P0 ;  /* 0x00005f0064007a0c */ /* 0x000fe40004741270 */
[----:B------:R-:W-:Y:S01]  /*3a60*/  LEA.HI.X.SX32 R53, R63, R34, 0x1, P6 ;  /* 0x000000223f357211 */ /* 0x000fe200030f0eff */
[----:B-1----:R-:W-:Y:S01]  /*3a70*/  IMAD R57, R49, 0x2, R55 ;  /* 0x0000000231397824 */ /* 0x002fe200078e0237 */
[----:B------:R-:W-:Y:S01]  /*3a80*/  LEA R54, P6, R55, R0, 0x1 ;  /* 0x0000000037367211 */ /* 0x000fe200078c08ff */
[----:B-----5:R1:W-:Y:S01]  /*3a90*/  @P3 STG.E.U16 [R58.64], R32 ;  /* 0x000000203a003986 */ /* 0x0203e2000c101506 */
[----:B------:R-:W-:-:S02]  /*3aa0*/  ISETP.LT.AND P5, PT, R99, c[0x0][0x17c], !P0 ;  /* 0x00005f0063007a0c */ /* 0x000fc400047a1270 */
[----:B------:R-:W-:Y:S02]  /*3ab0*/  LEA.HI.X.SX32 R55, R55, R34, 0x1, P6 ;  /* 0x0000002237377211 */ /* 0x000fe400030f0eff */
[----:B------:R-:W-:Y:S02]  /*3ac0*/  PRMT R26, R4, 0x7632, R26 ;  /* 0x00007632041a7816 */ /* 0x000fe4000000001a */
[C---:B0-----:R-:W-:Y:S02]  /*3ad0*/  LEA R50, P6, R57.reuse, R0, 0x1 ;  /* 0x0000000039327211 */ /* 0x041fe400078c08ff */
[----:B------:R-:W-:Y:S01]  /*3ae0*/  ISETP.LT.AND P4, PT, R98, c[0x0][0x17c], !P0 ;  /* 0x00005f0062007a0c */ /* 0x000fe20004781270 */
[----:B------:R0:W-:Y:S01]  /*3af0*/  @P1 STG.E.U16 [R52.64], R26 ;  /* 0x0000001a34001986 */ /* 0x0001e2000c101506 */
[----:B------:R-:W-:Y:S01]  /*3b00*/  LEA.HI.X.SX32 R51, R57, R34, 0x1, P6 ;  /* 0x0000002239337211 */ /* 0x000fe200030f0eff */
[----:B-1----:R-:W-:Y:S01]  /*3b10*/  IMAD R59, R49, 0x2, R57 ;  /* 0x00000002313b7824 */ /* 0x002fe200078e0239 */
[----:B------:R-:W-:Y:S01]  /*3b20*/  ISETP.LT.AND P3, PT, R97, c[0x0][0x17c], !P0 ;  /* 0x00005f0061007a0c */ /* 0x000fe20004761270 */
[----:B------:R1:W-:Y:S01]  /*3b30*/  @P2 STG.E.U16 [R54.64], R6 ;  /* 0x0000000636002986 */ /* 0x0003e2000c101506 */
[----:B------:R-:W-:Y:S01]  /*3b40*/  ISETP.LT.AND P1, PT, R96, c[0x0][0x17c], !P0 ;  /* 0x00005f0060007a0c */ /* 0x000fe20004721270 */
[----:B------:R-:W-:Y:S01]  /*3b50*/  IMAD R61, R49, 0x2, R59 ;  /* 0x00000002313d7824 */ /* 0x000fe200078e023b */
[----:B------:R-:W-:Y:S01]  /*3b60*/  LEA R56, P6, R59, R0, 0x1 ;  /* 0x000000003b387211 */ /* 0x000fe200078c08ff */
[----:B------:R2:W-:Y:S01]  /*3b70*/  @P5 STG.E.U16 [R50.64], R22 ;  /* 0x0000001632005986 */ /* 0x0005e2000c101506 */
[----:B------:R-:W-:-:S02]  /*3b80*/  PRMT R28, R16, 0x7632, R28 ;  /* 0x00007632101c7816 */ /* 0x000fc4000000001c */
[----:B------:R-:W-:Y:S02]  /*3b90*/  LEA.HI.X.SX32 R57, R59, R34, 0x1, P6 ;  /* 0x000000223b397211 */ /* 0x000fe400030f0eff */
[----:B0-----:R-:W-:Y:S02]  /*3ba0*/  LEA R52, P6, R61, R0, 0x1 ;  /* 0x000000003d347211 */ /* 0x001fe400078c08ff */
[----:B------:R-:W-:Y:S01]  /*3bb0*/  PRMT R26, R8, 0x7632, R26 ;  /* 0x00007632081a7816 */ /* 0x000fe2000000001a */
[----:B-1----:R-:W-:Y:S01]  /*3bc0*/  IMAD R55, R49, 0x2, R61 ;  /* 0x0000000231377824 */ /* 0x002fe200078e023d */
[----:B------:R-:W-:Y:S01]  /*3bd0*/  LEA.HI.X.SX32 R53, R61, R34, 0x1, P6 ;  /* 0x000000223d357211 */ /* 0x000fe200030f0eff */
[----:B------:R0:W-:Y:S01]  /*3be0*/  @P4 STG.E.U16 [R56.64], R28 ;  /* 0x0000001c38004986 */ /* 0x0001e2000c101506 */
[----:B------:R-:W-:Y:S01]  /*3bf0*/  ISETP.LT.AND P2, PT, R95, c[0x0][0x17c], !P0 ;  /* 0x00005f005f007a0c */ /* 0x000fe20004741270 */
[----:B--2---:R-:W-:Y:S01]  /*3c00*/  IMAD R51, R49, 0x2, R55 ;  /* 0x0000000231337824 */ /* 0x004fe200078e0237 */
[----:B------:R-:W-:Y:S01]  /*3c10*/  LEA R54, P6, R55, R0, 0x1 ;  /* 0x0000000037367211 */ /* 0x000fe200078c08ff */
[----:B------:R1:W-:Y:S01]  /*3c20*/  @P3 STG.E.U16 [R52.64], R26 ;  /* 0x0000001a34003986 */ /* 0x0003e2000c101506 */
[----:B------:R-:W-:Y:S01]  /*3c30*/  ISETP.LT.AND P5, PT, R94, c[0x0][0x17c], !P0 ;  /* 0x00005f005e007a0c */ /* 0x000fe200047a1270 */
[----:B------:R-:W-:Y:S01]  /*3c40*/  IMAD R59, R49, 0x2, R51 ;  /* 0x00000002313b7824 */ /* 0x000fe200078e0233 */
[----:B------:R-:W-:-:S02]  /*3c50*/  LEA.HI.X.SX32 R55, R55, R34, 0x1, P6 ;  /* 0x0000002237377211 */ /* 0x000fc400030f0eff */
[----:B------:R-:W-:Y:S02]  /*3c60*/  LEA R50, P6, R51, R0, 0x1 ;  /* 0x0000000033327211 */ /* 0x000fe400078c08ff */
[----:B------:R-:W-:Y:S01]  /*3c70*/  ISETP.LT.AND P4, PT, R93, c[0x0][0x17c], !P0 ;  /* 0x00005f005d007a0c */ /* 0x000fe20004781270 */
[----:B------:R2:W-:Y:S01]  /*3c80*/  @P1 STG.E.U16 [R54.64], R10 ;  /* 0x0000000a36001986 */ /* 0x0005e2000c101506 */
[----:B------:R-:W-:Y:S02]  /*3c90*/  LEA.HI.X.SX32 R51, R51, R34, 0x1, P6 ;  /* 0x0000002233337211 */ /* 0x000fe400030f0eff */
[----:B0-----:R-:W-:Y:S01]  /*3ca0*/  LEA R56, P6, R59, R0, 0x1 ;  /* 0x000000003b387211 */ /* 0x001fe200078c08ff */
[----:B-1----:R-:W-:Y:S01]  /*3cb0*/  IMAD R53, R49, 0x2, R59 ;  /* 0x0000000231357824 */ /* 0x002fe200078e023b */
[----:B------:R-:W-:Y:S01]  /*3cc0*/  PRMT R28, R14, 0x7632, R28 ;  /* 0x000076320e1c7816 */ /* 0x000fe2000000001c */
[----:B------:R0:W-:Y:S01]  /*3cd0*/  @P2 STG.E.U16 [R50.64], R20 ;  /* 0x0000001432002986 */ /* 0x0001e2000c101506 */
[----:B------:R-:W-:-:S02]  /*3ce0*/  LEA.HI.X.SX32 R57, R59, R34, 0x1, P6 ;  /* 0x000000223b397211 */ /* 0x000fc400030f0eff */
[----:B------:R-:W-:Y:S02]  /*3cf0*/  LEA R52, P6, R53, R0, 0x1 ;  /* 0x0000000035347211 */ /* 0x000fe400078c08ff */
[----:B------:R-:W-:Y:S01]  /*3d00*/  PRMT R26, R12, 0x7632, R26 ;  /* 0x000076320c1a7816 */ /* 0x000fe2000000001a */
[----:B--2---:R-:W-:Y:S01]  /*3d10*/  IMAD R55, R49, 0x2, R53 ;  /* 0x0000000231377824 */ /* 0x004fe200078e0235 */
[----:B------:R-:W-:Y:S01]  /*3d20*/  LEA.HI.X.SX32 R53, R53, R34, 0x1, P6 ;  /* 0x0000002235357211 */ /* 0x000fe200030f0eff */
[----:B------:R1:W-:Y:S01]  /*3d30*/  @P5 STG.E.U16 [R56.64], R28 ;  /* 0x0000001c38005986 */ /* 0x0003e2000c101506 */
[----:B------:R-:W-:Y:S01]  /*3d40*/  ISETP.LT.AND P3, PT, R92, c[0x0][0x17c], !P0 ;  /* 0x00005f005c007a0c */ /* 0x000fe20004761270 */
[----:B------:R-:W-:Y:S01]  /*3d50*/  IMAD R59, R49, 0x2, R55 ;  /* 0x00000002313b7824 */ /* 0x000fe200078e0237 */
[----:B------:R-:W-:Y:S01]  /*3d60*/  LEA R54, P6, R55, R0, 0x1 ;  /* 0x0000000037367211 */ /* 0x000fe200078c08ff */
[----:B------:R2:W-:Y:S01]  /*3d70*/  @P4 STG.E.U16 [R52.64], R26 ;  /* 0x0000001a34004986 */ /* 0x0005e2000c101506 */
[----:B------:R-:W-:-:S02]  /*3d80*/  ISETP.LT.AND P1, PT, R91, c[0x0][0x17c], !P0 ;  /* 0x00005f005b007a0c */ /* 0x000fc40004721270 */
[----:B------:R-:W-:Y:S02]  /*3d90*/  LEA.HI.X.SX32 R55, R55, R34, 0x1, P6 ;  /* 0x0000002237377211 */ /* 0x000fe400030f0eff */
[----:B0-----:R-:W-:Y:S02]  /*3da0*/  LEA R50, P6, R59, R0, 0x1 ;  /* 0x000000003b327211 */ /* 0x001fe400078c08ff */
[----:B------:R-:W-:Y:S01]  /*3db0*/  ISETP.LT.AND P2, PT, R90, c[0x0][0x17c], !P0 ;  /* 0x00005f005a007a0c */ /* 0x000fe20004741270 */
[----:B-1----:R-:W-:Y:S01]  /*3dc0*/  IMAD R57, R49, 0x2, R59 ;  /* 0x0000000231397824 */ /* 0x002fe200078e023b */
[----:B------:R-:W-:Y:S02]  /*3dd0*/  LEA.HI.X.SX32 R51, R59, R34, 0x1, P6 ;  /* 0x000000223b337211 */ /* 0x000fe400030f0eff */
[----:B------:R-:W-:Y:S01]  /*3de0*/  PRMT R2, R2, 0x7632, R2 ;  /* 0x0000763202027816 */ /* 0x000fe20000000002 */
[----:B--2---:R-:W-:Y:S01]  /*3df0*/  IMAD R53, R49, 0x2, R57 ;  /* 0x0000000231357824 */ /* 0x004fe200078e0239 */
[----:B------:R-:W-:-:S02]  /*3e00*/  LEA R56, P6, R57, R0, 0x1 ;  /* 0x0000000039387211 */ /* 0x000fc400078c08ff */
[----:B------:R-:W-:Y:S01]  /*3e10*/  PRMT R18, R18, 0x7632, R18 ;  /* 0x0000763212127816 */ /* 0x000fe20000000012 */
[----:B------:R-:W-:Y:S01]  /*3e20*/  IMAD R59, R49, 0x2, R53 ;  /* 0x00000002313b7824 */ /* 0x000fe200078e0235 */
[----:B------:R-:W-:Y:S01]  /*3e30*/  LEA.HI.X.SX32 R57, R57, R34, 0x1, P6 ;  /* 0x0000002239397211 */ /* 0x000fe200030f0eff */
[----:B------:R0:W-:Y:S01]  /*3e40*/  @P3 STG.E.U16 [R54.64], R2 ;  /* 0x0000000236003986 */ /* 0x0001e2000c101506 */
[C---:B------:R-:W-:Y:S02]  /*3e50*/  LEA R52, P6, R53.reuse, R0, 0x1 ;  /* 0x0000000035347211 */ /* 0x040fe400078c08ff */
[----:B------:R-:W-:Y:S01]  /*3e60*/  PRMT R28, R24, 0x7632, R28 ;  /* 0x00007632181c7816 */ /* 0x000fe2000000001c */
[----:B------:R1:W-:Y:S01]  /*3e70*/  @P1 STG.E.U16 [R50.64], R18 ;  /* 0x0000001232001986 */ /* 0x0003e2000c101506 */
[----:B------:R-:W-:Y:S02]  /*3e80*/  LEA.HI.X.SX32 R53, R53, R34, 0x1, P6 ;  /* 0x0000002235357211 */ /* 0x000fe400030f0eff */
[----:B------:R-:W-:Y:S01]  /*3e90*/  ISETP.LT.AND P5, PT, R89, c[0x0][0x17c], !P0 ;  /* 0x00005f0059007a0c */ /* 0x000fe200047a1270 */
[----:B------:R2:W-:Y:S01]  /*3ea0*/  @P2 STG.E.U16 [R56.64], R28 ;  /* 0x0000001c38002986 */ /* 0x0005e2000c101506 */
[----:B------:R-:W-:-:S02]  /*3eb0*/  ISETP.LT.AND P4, PT, R88, c[0x0][0x17c], !P0 ;  /* 0x00005f0058007a0c */ /* 0x000fc40004781270 */
[----:B------:R-:W-:Y:S02]  /*3ec0*/  PRMT R26, R26, 0x7632, R26 ;  /* 0x000076321a1a7816 */ /* 0x000fe4000000001a */
[----:B0-----:R-:W-:Y:S02]  /*3ed0*/  LEA R54, P6, R59, R0, 0x1 ;  /* 0x000000003b367211 */ /* 0x001fe400078c08ff */
[----:B------:R-:W-:Y:S01]  /*3ee0*/  PRMT R2, R28, 0x7632, R2 ;  /* 0x000076321c027816 */ /* 0x000fe20000000002 */
[----:B-1----:R-:W-:Y:S01]  /*3ef0*/  IMAD R51, R49, 0x2, R59 ;  /* 0x0000000231337824 */ /* 0x002fe200078e023b */
[----:B------:R-:W-:Y:S02]  /*3f00*/  LEA.HI.X.SX32 R55, R59, R34, 0x1, P6 ;  /* 0x000000223b377211 */ /* 0x000fe400030f0eff */
[----:B------:R-:W-:Y:S01]  /*3f10*/  ISETP.LT.AND P3, PT, R87, c[0x0][0x17c], !P0 ;  /* 0x00005f0057007a0c */ /* 0x000fe20004761270 */
[----:B--2---:R-:W-:Y:S01]  /*3f20*/  IMAD R57, R49, 0x2, R51 ;  /* 0x0000000231397824 */ /* 0x004fe200078e0233 */
[----:B------:R-:W-:Y:S01]  /*3f30*/  LEA R50, P6, R51, R0, 0x1 ;  /* 0x0000000033327211 */ /* 0x000fe200078c08ff */
[----:B------:R0:W-:Y:S01]  /*3f40*/  @P5 STG.E.U16 [R52.64], R26 ;  /* 0x0000001a34005986 */ /* 0x0001e2000c101506 */
[----:B------:R-:W-:Y:S01]  /*3f50*/  ISETP.LT.AND P1, PT, R86, c[0x0][0x17c], !P0 ;  /* 0x00005f0056007a0c */ /* 0x000fe20004721270 */
[----:B------:R-:W-:Y:S01]  /*3f60*/  IMAD R59, R49, 0x2, R57 ;  /* 0x00000002313b7824 */ /* 0x000fe200078e0239 */
[----:B------:R-:W-:Y:S01]  /*3f70*/  LEA.HI.X.SX32 R51, R51, R34, 0x1, P6 ;  /* 0x0000002233337211 */ /* 0x000fe200030f0eff */
[----:B------:R1:W-:Y:S01]  /*3f80*/  @P4 STG.E.U16 [R54.64], R2 ;  /* 0x0000000236004986 */ /* 0x0003e2000c101506 */
[----:B------:R-:W-:-:S02]  /*3f90*/  LEA R56, P6, R57, R0, 0x1 ;  /* 0x0000000039387211 */ /* 0x000fc400078c08ff */
[----:B------:R-:W-:Y:S02]  /*3fa0*/  PRMT R30, R30, 0x7632, R30 ;  /* 0x000076321e1e7816 */ /* 0x000fe4000000001e */
[----:B------:R-:W-:Y:S02]  /*3fb0*/  LEA.HI.X.SX32 R57, R57, R34, 0x1, P6 ;  /* 0x0000002239397211 */ /* 0x000fe400030f0eff */
[----:B------:R-:W-:Y:S01]  /*3fc0*/  ISETP.LT.AND P2, PT, R85, c[0x0][0x17c], !P0 ;  /* 0x00005f0055007a0c */ /* 0x000fe20004741270 */
[----:B------:R2:W-:Y:S01]  /*3fd0*/  @P3 STG.E.U16 [R50.64], R30 ;  /* 0x0000001e32003986 */ /* 0x0005e2000c101506 */
[----:B0-----:R-:W-:Y:S02]  /*3fe0*/  LEA R52, P6, R59, R0, 0x1 ;  /* 0x000000003b347211 */ /* 0x001fe400078c08ff */
[----:B------:R-:W-:Y:S01]  /*3ff0*/  PRMT R28, R32, 0x7632, R28 ;  /* 0x00007632201c7816 */ /* 0x000fe2000000001c */
[----:B-1----:R-:W-:Y:S01]  /*4000*/  IMAD R55, R49, 0x2, R59 ;  /* 0x0000000231377824 */ /* 0x002fe200078e023b */
[----:B------:R-:W-:-:S02]  /*4010*/  LEA.HI.X.SX32 R53, R59, R34, 0x1, P6 ;  /* 0x000000223b357211 */ /* 0x000fc400030f0eff */
[----:B------:R-:W-:Y:S01]  /*4020*/  ISETP.LT.AND P5, PT, R84, c[0x0][0x17c], !P0 ;  /* 0x00005f0054007a0c */ /* 0x000fe200047a1270 */
[----:B------:R-:W-:Y:S01]  /*4030*/  IMAD R59, R49, 0x2, R55 ;  /* 0x00000002313b7824 */ /* 0x000fe200078e0237 */
[----:B------:R-:W-:Y:S01]  /*4040*/  LEA R54, P6, R55, R0, 0x1 ;  /* 0x0000000037367211 */ /* 0x000fe200078c08ff */
[----:B------:R0:W-:Y:S01]  /*4050*/  @P1 STG.E.U16 [R56.64], R28 ;  /* 0x0000001c38001986 */ /* 0x0001e2000c101506 */
[----:B------:R-:W-:Y:S01]  /*4060*/  ISETP.LT.AND P4, PT, R83, c[0x0][0x17c], !P0 ;  /* 0x00005f0053007a0c */ /* 0x000fe20004781270 */
[----:B------:R-:W-:Y:S01]  /*4070*/  IMAD R61, R49, 0x2, R59 ;  /* 0x00000002313d7824 */ /* 0x000fe200078e023b */
[----:B------:R-:W-:Y:S01]  /*4080*/  LEA.HI.X.SX32 R55, R55, R34, 0x1, P6 ;  /* 0x0000002237377211 */ /* 0x000fe200030f0eff */
[----:B------:R1:W-:Y:S01]  /*4090*/  @P2 STG.E.U16 [R52.64], R5 ;  /* 0x0000000534002986 */ /* 0x0003e2000c101506 */
[----:B--2---:R-:W-:Y:S02]  /*40a0*/  LEA R50, P6, R59, R0, 0x1 ;  /* 0x000000003b327211 */ /* 0x004fe400078c08ff */
[----:B------:R-:W-:-:S02]  /*40b0*/  ISETP.LT.AND P3, PT, R82, c[0x0][0x17c], !P0 ;  /* 0x00005f0052007a0c */ /* 0x000fc40004761270 */
[----:B------:R-:W-:Y:S01]  /*40c0*/  LEA.HI.X.SX32 R51, R59, R34, 0x1, P6 ;  /* 0x000000223b337211 */ /* 0x000fe200030f0eff */
[----:B------:R-:W-:Y:S01]  /*40d0*/  IMAD R59, R49, 0x2, R61 ;  /* 0x00000002313b7824 */ /* 0x000fe200078e023d */
[----:B------:R2:W-:Y:S01]  /*40e0*/  @P5 STG.E.U16 [R54.64], R7 ;  /* 0x0000000736005986 */ /* 0x0005e2000c101506 */
[----:B0-----:R-:W-:Y:S02]  /*40f0*/  LEA R56, P6, R61, R0, 0x1 ;  /* 0x000000003d387211 */ /* 0x001fe400078c08ff */
[----:B------:R-:W-:Y:S01]  /*4100*/  ISETP.LT.AND P1, PT, R81, c[0x0][0x17c], !P0 ;  /* 0x00005f0051007a0c */ /* 0x000fe20004721270 */
[----:B------:R0:W-:Y:S01]  /*4110*/  @P4 STG.E.U16 [R50.64], R23 ;  /* 0x0000001732004986 */ /* 0x0001e2000c101506 */
[----:B------:R-:W-:Y:S01]  /*4120*/  LEA.HI.X.SX32 R57, R61, R34, 0x1, P6 ;  /* 0x000000223d397211 */ /* 0x000fe200030f0eff */
[----:B------:R-:W-:Y:S01]  /*4130*/  IMAD R61, R49, 0x2, R59 ;  /* 0x00000002313d7824 */ /* 0x000fe200078e023b */
[C---:B-1----:R-:W-:Y:S02]  /*4140*/  LEA R52, P6, R59.reuse, R0, 0x1 ;  /* 0x000000003b347211 */ /* 0x042fe400078c08ff */
[----:B------:R-:W-:Y:S01]  /*4150*/  ISETP.LT.AND P2, PT, R80, c[0x0][0x17c], !P0 ;  /* 0x00005f0050007a0c */ /* 0x000fe20004741270 */
[----:B------:R1:W-:Y:S01]  /*4160*/  @P3 STG.E.U16 [R56.64], R17 ;  /* 0x0000001138003986 */ /* 0x0003e2000c101506 */
[----:B------:R-:W-:Y:S01]  /*4170*/  LEA.HI.X.SX32 R53, R59, R34, 0x1, P6 ;  /* 0x000000223b357211 */ /* 0x000fe200030f0eff */
[----:B------:R-:W-:Y:S01]  /*4180*/  IMAD R59, R49, 0x2, R61 ;  /* 0x00000002313b7824 */ /* 0x000fe200078e023d */
[----:B--2---:R-:W-:-:S02]  /*4190*/  LEA R54, P6, R61, R0, 0x1 ;  /* 0x000000003d367211 */ /* 0x004fc400078c08ff */
[----:B------:R-:W-:Y:S01]  /*41a0*/  ISETP.LT.AND P5, PT, R79, c[0x0][0x17c], !P0 ;  /* 0x00005f004f007a0c */ /* 0x000fe200047a1270 */
[----:B------:R2:W-:Y:S01]  /*41b0*/  @P1 STG.E.U16 [R52.64], R9 ;  /* 0x0000000934001986 */ /* 0x0005e2000c101506 */
[----:B------:R-:W-:Y:S01]  /*41c0*/  LEA.HI.X.SX32 R55, R61, R34, 0x1, P6 ;  /* 0x000000223d377211 */ /* 0x000fe200030f0eff */
[----:B------:R-:W-:Y:S01]  /*41d0*/  IMAD R61, R49, 0x2, R59 ;  /* 0x00000002313d7824 */ /* 0x000fe200078e023b */
[C---:B0-----:R-:W-:Y:S02]  /*41e0*/  LEA R50, P6, R59.reuse, R0, 0x1 ;  /* 0x000000003b327211 */ /* 0x041fe400078c08ff */
[----:B------:R-:W-:Y:S01]  /*41f0*/  ISETP.LT.AND P4, PT, R78, c[0x0][0x17c], !P0 ;  /* 0x00005f004e007a0c */ /* 0x000fe20004781270 */
[----:B------:R0:W-:Y:S01]  /*4200*/  @P2 STG.E.U16 [R54.64], R11 ;  /* 0x0000000b36002986 */ /* 0x0001e2000c101506 */
[----:B------:R-:W-:Y:S01]  /*4210*/  LEA.HI.X.SX32 R51, R59, R34, 0x1, P6 ;  /* 0x000000223b337211 */ /* 0x000fe200030f0eff */
[----:B------:R-:W-:Y:S01]  /*4220*/  IMAD R59, R49, 0x2, R61 ;  /* 0x00000002313b7824 */ /* 0x000fe200078e023d */
[----:B-1----:R-:W-:-:S02]  /*4230*/  LEA R56, P6, R61, R0, 0x1 ;  /* 0x000000003d387211 */ /* 0x002fc400078c08ff */
[----:B------:R-:W-:Y:S01]  /*4240*/  ISETP.LT.AND P3, PT, R77, c[0x0][0x17c], !P0 ;  /* 0x00005f004d007a0c */ /* 0x000fe20004761270 */
[----:B------:R1:W-:Y:S01]  /*4250*/  @P5 STG.E.U16 [R50.64], R21 ;  /* 0x0000001532005986 */ /* 0x0003e2000c101506 */
[----:B------:R-:W-:Y:S01]  /*4260*/  LEA.HI.X.SX32 R57, R61, R34, 0x1, P6 ;  /* 0x000000223d397211 */ /* 0x000fe200030f0eff */
[----:B------:R-:W-:Y:S01]  /*4270*/  IMAD R61, R49, 0x2, R59 ;  /* 0x00000002313d7824 */ /* 0x000fe200078e023b */
[C---:B--2---:R-:W-:Y:S02]  /*4280*/  LEA R52, P6, R59.reuse, R0, 0x1 ;  /* 0x000000003b347211 */ /* 0x044fe400078c08ff */
[----:B------:R-:W-:Y:S01]  /*4290*/  ISETP.LT.AND P1, PT, R76, c[0x0][0x17c], !P0 ;  /* 0x00005f004c007a0c */ /* 0x000fe20004721270 */
[----:B------:R2:W-:Y:S01]  /*42a0*/  @P4 STG.E.U16 [R56.64], R15 ;  /* 0x0000000f38004986 */ /* 0x0005e2000c101506 */
[----:B------:R-:W-:Y:S01]  /*42b0*/  LEA.HI.X.SX32 R53, R59, R34, 0x1, P6 ;  /* 0x000000223b357211 */ /* 0x000fe200030f0eff */
[----:B------:R-:W-:Y:S01]  /*42c0*/  IMAD R59, R49, 0x2, R61 ;  /* 0x00000002313b7824 */ /* 0x000fe200078e023d */
[----:B0-----:R-:W-:-:S02]  /*42d0*/  LEA R54, P6, R61, R0, 0x1 ;  /* 0x000000003d367211 */ /* 0x001fc400078c08ff */
        /* <DEDUP_REMOVED lines=26> */
[----:B------:R-:W-:Y:S01]  /*4480*/  @P3 STG.E.U16 [R54.64], R29 ;  /* 0x0000001d36003986 */ /* 0x000fe2000c101506 */
[----:B------:R-:W-:Y:S02]  /*4490*/  LEA.HI.X.SX32 R51, R59, R34, 0x1, P6 ;  /* 0x000000223b337211 */ /* 0x000fe400030f0eff */
[----:B------:R-:W-:Y:S01]  /*44a0*/  ISETP.LT.AND P3, PT, R47, c[0x0][0x17c], !P0 ;  /* 0x00005f002f007a0c */ /* 0x000fe20004761270 */
[----:B------:R-:W-:Y:S01]  /*44b0*/  IMAD R47, R49, 0x2, R61 ;  /* 0x00000002312f7824 */ /* 0x000fe200078e023d */
[----:B0-----:R-:W-:Y:S01]  /*44c0*/  LEA R56, P6, R61, R0, 0x1 ;  /* 0x000000003d387211 */ /* 0x001fe200078c08ff */
[----:B------:R-:W-:Y:S01]  /*44d0*/  @P1 STG.E.U16 [R50.64], R31 ;  /* 0x0000001f32001986 */ /* 0x000fe2000c101506 */
[----:B------:R-:W-:Y:S01]  /*44e0*/  ISETP.LT.AND P1, PT, R46, c[0x0][0x17c], !P0 ;  /* 0x00005f002e007a0c */ /* 0x000fe20004721270 */
[----:B-1----:R-:W-:Y:S01]  /*44f0*/  IMAD R53, R49, 0x2, R47 ;  /* 0x0000000231357824 */ /* 0x002fe200078e022f */
[----:B------:R-:W-:-:S02]  /*4500*/  LEA.HI.X.SX32 R57, R61, R34, 0x1, P6 ;  /* 0x000000223d397211 */ /* 0x000fc400030f0eff */
[----:B------:R-:W-:Y:S02]  /*4510*/  ISETP.LT.AND P5, PT, R60, c[0x0][0x17c], !P0 ;  /* 0x00005f003c007a0c */ /* 0x000fe400047a1270 */
[C---:B------:R-:W-:Y:S01]  /*4520*/  LEA R46, P6, R47.reuse, R0, 0x1 ;  /* 0x000000002f2e7211 */ /* 0x040fe200078c08ff */
[----:B------:R-:W-:Y:S01]  /*4530*/  @P2 STG.E.U16 [R56.64], R33 ;  /* 0x0000002138002986 */ /* 0x000fe2000c101506 */
[----:B------:R-:W-:Y:S02]  /*4540*/  ISETP.LT.AND P4, PT, R48, c[0x0][0x17c], !P0 ;  /* 0x00005f0030007a0c */ /* 0x000fe40004781270 */
[----:B------:R-:W-:Y:S02]  /*4550*/  LEA.HI.X.SX32 R47, R47, R34, 0x1, P6 ;  /* 0x000000222f2f7211 */ /* 0x000fe400030f0eff */
[----:B------:R-:W-:Y:S02]  /*4560*/  LEA R4, P6, R53, R0, 0x1 ;  /* 0x0000000035047211 */ /* 0x000fe400078c08ff */
[----:B------:R-:W-:Y:S01]  /*4570*/  PRMT R3, R7, 0x7632, R3 ;  /* 0x0000763207037816 */ /* 0x000fe20000000003 */
[----:B------:R-:W-:Y:S01]  /*4580*/  IMAD R7, R49, 0x2, R53 ;  /* 0x0000000231077824 */ /* 0x000fe200078e0235 */
[----:B------:R-:W-:-:S02]  /*4590*/  PRMT R2, R5, 0x7632, R2 ;  /* 0x0000763205027816 */ /* 0x000fc40000000002 */
[----:B------:R-:W-:Y:S02]  /*45a0*/  LEA.HI.X.SX32 R5, R53, R34, 0x1, P6 ;  /* 0x0000002235057211 */ /* 0x000fe400030f0eff */
[----:B------:R-:W-:Y:S01]  /*45b0*/  ISETP.LT.AND P2, PT, R45, c[0x0][0x17c], !P0 ;  /* 0x00005f002d007a0c */ /* 0x000fe20004741270 */
[----:B------:R-:W-:Y:S01]  /*45c0*/  IMAD R45, R49, 0x2, R7 ;  /* 0x00000002312d7824 */ /* 0x000fe200078e0207 */
[----:B------:R-:W-:Y:S01]  /*45d0*/  LEA R6, P6, R7, R0, 0x1 ;  /* 0x0000000007067211 */ /* 0x000fe200078c08ff */
[----:B------:R0:W-:Y:S01]  /*45e0*/  @P5 STG.E.U16 [R46.64], R2 ;  /* 0x000000022e005986 */ /* 0x0001e2000c101506 */
[----:B------:R-:W-:Y:S02]  /*45f0*/  PRMT R9, R17, 0x7632, R9 ;  /* 0x0000763211097816 */ /* 0x000fe40000000009 */
[----:B------:R-:W-:Y:S01]  /*4600*/  LEA.HI.X.SX32 R7, R7, R34, 0x1, P6 ;  /* 0x0000002207077211 */ /* 0x000fe200030f0eff */
[----:B------:R1:W-:Y:S01]  /*4610*/  @P4 STG.E.U16 [R4.64], R3 ;  /* 0x0000000304004986 */ /* 0x0003e2000c101506 */
[----:B------:R-:W-:-:S02]  /*4620*/  LEA R16, P6, R45, R0, 0x1 ;  /* 0x000000002d107211 */ /* 0x000fc400078c08ff */
[----:B------:R-:W-:Y:S02]  /*4630*/  ISETP.LT.AND P4, PT, R43, c[0x0][0x17c], !P0 ;  /* 0x00005f002b007a0c */ /* 0x000fe40004781270 */
[----:B------:R-:W-:Y:S02]  /*4640*/  LEA.HI.X.SX32 R17, R45, R34, 0x1, P6 ;  /* 0x000000222d117211 */ /* 0x000fe400030f0eff */
[----:B------:R-:W-:Y:S02]  /*4650*/  ISETP.LT.AND P5, PT, R44, c[0x0][0x17c], !P0 ;  /* 0x00005f002c007a0c */ /* 0x000fe400047a1270 */
[----:B0-----:R-:W-:Y:S02]  /*4660*/  PRMT R2, R9, 0x7632, R2 ;  /* 0x0000763209027816 */ /* 0x001fe40000000002 */
[----:B------:R-:W-:Y:S02]  /*4670*/  PRMT R21, R21, 0x7632, R21 ;  /* 0x0000763215157816 */ /* 0x000fe40000000015 */
[----:B-1----:R-:W-:Y:S01]  /*4680*/  PRMT R5, R23, 0x7632, R5 ;  /* 0x0000763217057816 */ /* 0x002fe20000000005 */
[----:B------:R-:W-:Y:S01]  /*4690*/  IMAD R23, R49, 0x2, R45 ;  /* 0x0000000231177824 */ /* 0x000fe200078e022d */
[----:B------:R-:W-:-:S02]  /*46a0*/  PRMT R3, R11, 0x7632, R3 ;  /* 0x000076320b037816 */ /* 0x000fc40000000003 */
[----:B------:R-:W-:Y:S01]  /*46b0*/  PRMT R19, R19, 0x7632, R19 ;  /* 0x0000763213137816 */ /* 0x000fe20000000013 */
[----:B------:R-:W-:Y:S01]  /*46c0*/  IMAD R43, R49, 0x2, R23 ;  /* 0x00000002312b7824 */ /* 0x000fe200078e0217 */
[----:B------:R-:W-:Y:S01]  /*46d0*/  LEA R4, P6, R23, R0, 0x1 ;  /* 0x0000000017047211 */ /* 0x000fe200078c08ff */
[----:B------:R0:W-:Y:S01]  /*46e0*/  @P3 STG.E.U16 [R6.64], R5 ;  /* 0x0000000506003986 */ /* 0x0001e2000c101506 */
[----:B------:R-:W-:Y:S01]  /*46f0*/  ISETP.LT.AND P3, PT, R42, c[0x0][0x17c], !P0 ;  /* 0x00005f002a007a0c */ /* 0x000fe20004761270 */
[----:B------:R-:W-:Y:S01]  /*4700*/  IMAD R11, R49, 0x2, R43 ;  /* 0x00000002310b7824 */ /* 0x000fe200078e022b */
[----:B------:R-:W-:Y:S01]  /*4710*/  PRMT R25, R25, 0x7632, R25 ;  /* 0x0000763219197816 */ /* 0x000fe20000000019 */
[----:B------:R1:W-:Y:S01]  /*4720*/  @P1 STG.E.U16 [R16.64], R9 ;  /* 0x0000000910001986 */ /* 0x0003e2000c101506 */
[----:B------:R-:W-:Y:S02]  /*4730*/  ISETP.LT.AND P1, PT, R41, c[0x0][0x17c], !P0 ;  /* 0x00005f0029007a0c */ /* 0x000fe40004721270 */
[----:B------:R-:W-:-:S02]  /*4740*/  PRMT R27, R27, 0x7632, R27 ;  /* 0x000076321b1b7816 */ /* 0x000fc4000000001b */
[----:B------:R-:W-:Y:S02]  /*4750*/  PRMT R29, R29, 0x7632, R29 ;  /* 0x000076321d1d7816 */ /* 0x000fe4000000001d */
[----:B------:R-:W-:Y:S02]  /*4760*/  PRMT R31, R31, 0x7632, R31 ;  /* 0x000076321f1f7816 */ /* 0x000fe4000000001f */
[----:B0-----:R-:W-:Y:S02]  /*4770*/  LEA.HI.X.SX32 R5, R23, R34, 0x1, P6 ;  /* 0x0000002217057211 */ /* 0x001fe400030f0eff */
[----:B------:R-:W-:Y:S01]  /*4780*/  LEA R8, P6, R43, R0, 0x1 ;  /* 0x000000002b087211 */ /* 0x000fe200078c08ff */
[----:B-1----:R-:W-:Y:S02]  /*4790*/  IMAD R17, R49, 0x2, R11 ;  /* 0x0000000231117824 */ /* 0x002fe400078e020b */
[----:B------:R0:W-:Y:S01]  /*47a0*/  @P2 STG.E.U16 [R4.64], R2 ;  /* 0x0000000204002986 */ /* 0x0001e2000c101506 */
[----:B------:R-:W-:-:S02]  /*47b0*/  LEA.HI.X.SX32 R9, R43, R34, 0x1, P6 ;  /* 0x000000222b097211 */ /* 0x000fc400030f0eff */
[C---:B------:R-:W-:Y:S02]  /*47c0*/  LEA R6, P6, R11.reuse, R0, 0x1 ;  /* 0x000000000b067211 */ /* 0x040fe400078c08ff */
[----:B------:R-:W-:Y:S01]  /*47d0*/  ISETP.LT.AND P2, PT, R40, c[0x0][0x17c], !P0 ;  /* 0x00005f0028007a0c */ /* 0x000fe20004741270 */
[----:B------:R1:W-:Y:S01]  /*47e0*/  @P5 STG.E.U16 [R8.64], R3 ;  /* 0x0000000308005986 */ /* 0x0003e2000c101506 */
[----:B------:R-:W-:Y:S02]  /*47f0*/  LEA.HI.X.SX32 R7, R11, R34, 0x1, P6 ;  /* 0x000000220b077211 */ /* 0x000fe400030f0eff */
[----:B------:R-:W-:Y:S02]  /*4800*/  LEA R10, P6, R17, R0, 0x1 ;  /* 0x00000000110a7211 */ /* 0x000fe400078c08ff */
[----:B------:R-:W-:Y:S01]  /*4810*/  ISETP.LT.AND P5, PT, R39, c[0x0][0x17c], !P0 ;  /* 0x00005f0027007a0c */ /* 0x000fe200047a1270 */
[----:B------:R-:W-:Y:S01]  /*4820*/  @P4 STG.E.U16 [R6.64], R21 ;  /* 0x0000001506004986 */ /* 0x000fe2000c101506 */
[----:B0-----:R-:W-:Y:S01]  /*4830*/  PRMT R5, R15, 0x7632, R5 ;  /* 0x000076320f057816 */ /* 0x001fe20000000005 */
[----:B------:R-:W-:Y:S01]  /*4840*/  IMAD R15, R49, 0x2, R17 ;  /* 0x00000002310f7824 */ /* 0x000fe200078e0211 */
[----:B------:R-:W-:-:S02]  /*4850*/  LEA.HI.X.SX32 R11, R17, R34, 0x1, P6 ;  /* 0x00000022110b7211 */ /* 0x000fc400030f0eff */
[----:B------:R-:W-:Y:S01]  /*4860*/  ISETP.LT.AND P4, PT, R38, c[0x0][0x17c], !P0 ;  /* 0x00005f0026007a0c */ /* 0x000fe20004781270 */
[----:B-1----:R-:W-:Y:S01]  /*4870*/  IMAD R9, R49, 0x2, R15 ;  /* 0x0000000231097824 */ /* 0x002fe200078e020f */
[----:B------:R-:W-:Y:S01]  /*4880*/  LEA R4, P6, R15, R0, 0x1 ;  /* 0x000000000f047211 */ /* 0x000fe200078c08ff */
[----:B------:R0:W-:Y:S01]  /*4890*/  @P3 STG.E.U16 [R10.64], R5 ;  /* 0x000000050a003986 */ /* 0x0001e2000c101506 */
[----:B------:R-:W-:Y:S02]  /*48a0*/  PRMT R3, R13, 0x7632, R3 ;  /* 0x000076320d037816 */ /* 0x000fe40000000003 */
[----:B------:R-:W-:Y:S02]  /*48b0*/  ISETP.LT.AND P3, PT, R37, c[0x0][0x17c], !P0 ;  /* 0x00005f0025007a0c */ /* 0x000fe40004761270 */
[----:B0-----:R-:W-:Y:S01]  /*48c0*/  LEA.HI.X.SX32 R5, R15, R34, 0x1, P6 ;  /* 0x000000220f057211 */ /* 0x001fe200030f0eff */
[----:B------:R-:W-:Y:S01]  /*48d0*/  IMAD R15, R49, 0x2, R9 ;  /* 0x00000002310f7824 */ /* 0x000fe200078e0209 */
[----:B------:R-:W-:-:S02]  /*48e0*/  LEA R8, P6, R9, R0, 0x1 ;  /* 0x0000000009087211 */ /* 0x000fc400078c08ff */
[----:B------:R-:W-:Y:S01]  /*48f0*/  PRMT R11, R3, 0x7632, R11 ;  /* 0x00007632030b7816 */ /* 0x000fe2000000000b */
[----:B------:R-:W-:Y:S01]  /*4900*/  IMAD R7, R49, 0x2, R15 ;  /* 0x0000000231077824 */ /* 0x000fe200078e020f */
[----:B------:R0:W-:Y:S01]  /*4910*/  @P1 STG.E.U16 [R4.64], R3 ;  /* 0x0000000304001986 */ /* 0x0001e2000c101506 */
[----:B------:R-:W-:Y:S02]  /*4920*/  LEA R2, P1, R15, R0, 0x1 ;  /* 0x000000000f027211 */ /* 0x000fe400078208ff */
[----:B------:R-:W-:Y:S01]  /*4930*/  IMAD R13, R49, 0x2, R7 ;  /* 0x00000002310d7824 */ /* 0x000fe200078e0207 */
[----:B------:R-:W-:-:S03]  /*4940*/  LEA.HI.X.SX32 R9, R9, R34, 0x1, P6 ;  /* 0x0000002209097211 */ /* 0x000fc600030f0eff */
[----:B------:R-:W-:Y:S01]  /*4950*/  IMAD R17, R49, 0x2, R13 ;  /* 0x0000000231117824 */ /* 0x000fe200078e020d */
[-C--:B------:R-:W-:Y:S01]  /*4960*/  LEA R10, P6, R13, R0.reuse, 0x1 ;  /* 0x000000000d0a7211 */ /* 0x080fe200078c08ff */
[----:B------:R1:W-:Y:S01]  /*4970*/  @P2 STG.E.U16 [R8.64], R11 ;  /* 0x0000000b08002986 */ /* 0x0003e2000c101506 */
[----:B------:R-:W-:Y:S02]  /*4980*/  LEA R6, P2, R7, R0, 0x1 ;  /* 0x0000000007067211 */ /* 0x000fe400078408ff */
[-C--:B0-----:R-:W-:Y:S01]  /*4990*/  LEA.HI.X.SX32 R3, R15, R34.reuse, 0x1, P1 ;  /* 0x000000220f037211 */ /* 0x081fe200008f0eff */
[----:B------:R-:W-:Y:S01]  /*49a0*/  IMAD R15, R49, 0x2, R17 ;  /* 0x00000002310f7824 */ /* 0x000fe200078e0211 */
[----:B------:R-:W-:Y:S02]  /*49b0*/  LEA.HI.X.SX32 R7, R7, R34, 0x1, P2 ;  /* 0x0000002207077211 */ /* 0x000fe400010f0eff */
[----:B------:R-:W-:Y:S01]  /*49c0*/  ISETP.LT.AND P2, PT, R35, c[0x0][0x17c], !P0 ;  /* 0x00005f0023007a0c */ /* 0x000fe20004741270 */
[----:B------:R-:W-:Y:S01]  /*49d0*/  IMAD R49, R49, 0x2, R15 ;  /* 0x0000000231317824 */ /* 0x000fe200078e020f */
[----:B------:R0:W-:Y:S01]  /*49e0*/  @P5 STG.E.U16 [R2.64], R19 ;  /* 0x0000001302005986 */ /* 0x0001e2000c101506 */
[----:B-1----:R-:W-:-:S03]  /*49f0*/  LEA R8, P1, R15, R0, 0x1 ;  /* 0x000000000f087211 */ /* 0x002fc600078208ff */
[----:B------:R0:W-:Y:S01]  /*4a00*/  @P4 STG.E.U16 [R6.64], R25 ;  /* 0x0000001906004986 */ /* 0x0001e2000c101506 */
[-C--:B------:R-:W-:Y:S02]  /*4a10*/  LEA.HI.X.SX32 R11, R13, R34.reuse, 0x1, P6 ;  /* 0x000000220d0b7211 */ /* 0x080fe400030f0eff */
[----:B------:R-:W-:Y:S02]  /*4a20*/  LEA.HI.X.SX32 R9, R15, R34, 0x1, P1 ;  /* 0x000000220f097211 */ /* 0x000fe400008f0eff */
[----:B------:R-:W-:Y:S01]  /*4a30*/  ISETP.LT.AND P1, PT, R62, c[0x0][0x17c], !P0 ;  /* 0x00005f003e007a0c */ /* 0x000fe20004721270 */
[----:B------:R0:W-:Y:S01]  /*4a40*/  @P3 STG.E.U16 [R10.64], R27 ;  /* 0x0000001b0a003986 */ /* 0x0001e2000c101506 */
[----:B------:R-:W-:Y:S02]  /*4a50*/  ISETP.LT.AND P0, PT, R36, c[0x0][0x17c], !P0 ;  /* 0x00005f0024007a0c */ /* 0x000fe40004701270 */
[----:B------:R-:W-:-:S04]  /*4a60*/  LEA R4, P6, R17, R0, 0x1 ;  /* 0x0000000011047211 */ /* 0x000fc800078c08ff */
[----:B------:R-:W-:Y:S02]  /*4a70*/  LEA.HI.X.SX32 R5, R17, R34, 0x1, P6 ;  /* 0x0000002211057211 */ /* 0x000fe400030f0eff */
[----:B------:R-:W-:-:S03]  /*4a80*/  LEA R12, P6, R49, R0, 0x1 ;  /* 0x00000000310c7211 */ /* 0x000fc600078c08ff */
[----:B------:R0:W-:Y:S01]  /*4a90*/  @P2 STG.E.U16 [R4.64], R29 ;  /* 0x0000001d04002986 */ /* 0x0001e2000c101506 */
[----:B------:R-:W-:-:S03]  /*4aa0*/  LEA.HI.X.SX32 R13, R49, R34, 0x1, P6 ;  /* 0x00000022310d7211 */ /* 0x000fc600030f0eff */
[----:B------:R0:W-:Y:S01]  /*4ab0*/  @P1 STG.E.U16 [R8.64], R31 ;  /* 0x0000001f08001986 */ /* 0x0001e2000c101506 */
[----:B------:R-:W-:Y:S05]  /*4ac0*/  @!P0 EXIT ;  /* 0x000000000000894d */ /* 0x000fea0003800000 */
[----:B0-----:R-:W-:-:S05]  /*4ad0*/  PRMT R6, R33, 0x7632, R6 ;  /* 0x0000763221067816 */ /* 0x001fca0000000006 */
[----:B------:R-:W-:Y:S01]  /*4ae0*/  STG.E.U16 [R12.64], R6 ;  /* 0x000000060c007986 */ /* 0x000fe2000c101506 */
[----:B------:R-:W-:Y:S05]  /*4af0*/  EXIT ;  /* 0x000000000000794d */ /* 0x000fea0003800000 */
.L_x_3:
[----:B------:R-:W-:-:S00]  /*4b00*/  BRA `(.L_x_3) ;  /* 0xfffffff000007947 */ /* 0x000fc0000383ffff */
[----:B------:R-:W-:-:S00]  /*4b10*/  NOP ;  /* 0x0000000000007918 */ /* 0x000fc00000000000 */
        /* <DEDUP_REMOVED lines=14> */
.L_x_4:


//--------------------- .nv.shared.matmul_kernel  --------------------------
	.section	.nv.shared.matmul_kernel,"aw",@nobits
	.sectionflags	@""
	.align	16
